	.target	sm_90a

	.elftype	@"ET_EXEC"


//--------------------- .note.nv.tkinfo           --------------------------
	.section	.note.nv.tkinfo,"",@"SHT_NOTE"
	.sectionflags	@"SHF_NOTE_NV_TKINFO"
	.tkinfo
        /*0018*/ 	.word	0x00000002
        /*0030*/ 	.string	""
        /*0030*/ 	.string	"ptxas"
        /*0030*/ 	.string	"Cuda compilation tools, release 13.0, V13.0.88"
        /*0030*/ 	.string	"Build cuda_13.0.r13.0/compiler.36424714_0"
        /*0030*/ 	.string	"-v  -suppress-debug-info  -lineinfo  -arch sm_90a "



//--------------------- .note.nv.cuinfo           --------------------------
	.section	.note.nv.cuinfo,"",@"SHT_NOTE"
	.sectionflags	@"SHF_NOTE_NV_CUINFO"
        /*0018*/ 	.short	0x0002
        /*001a*/ 	.short	0x005a
        /*001c*/ 	.short	0x0082
	.zero		2


//--------------------- .nv.info                  --------------------------
	.section	.nv.info,"",@"SHT_CUDA_INFO"
	.align	4


	//----- nvinfo : EIATTR_REGCOUNT
	.align		4
        /*0000*/ 	.byte	0x04, 0x2f
        /*0002*/ 	.short	(.L_1 - .L_0)
	.align		4
.L_0:
        /*0004*/ 	.word	index@(gluon_wgmma)
        /*0008*/ 	.word	0x000000ff


	//----- nvinfo : EIATTR_FRAME_SIZE
	.align		4
.L_1:
        /*000c*/ 	.byte	0x04, 0x11
        /*000e*/ 	.short	(.L_3 - .L_2)
	.align		4
.L_2:
        /*0010*/ 	.word	index@(gluon_wgmma)
        /*0014*/ 	.word	0x00000ac8


	//----- nvinfo : EIATTR_MIN_STACK_SIZE
	.align		4
.L_3:
        /*0018*/ 	.byte	0x04, 0x12
        /*001a*/ 	.short	(.L_5 - .L_4)
	.align		4
.L_4:
        /*001c*/ 	.word	index@(gluon_wgmma)
        /*0020*/ 	.word	0x00000ac8
.L_5:


//--------------------- .nv.compat                --------------------------
	.section	.nv.compat,"",@"SHT_CUDA_COMPAT_INFO"
	.align	4
        /*0000*/ 	.byte	0x02, 0x09, 0x01, 0x00, 0x02, 0x02, 0x04, 0x00, 0x02, 0x05, 0x05, 0x00, 0x03, 0x07, 0x01, 0x01
        /*0010*/ 	.byte	0x02, 0x03, 0x03, 0x00, 0x02, 0x06, 0x01, 0x00, 0x04, 0x0b, 0x08, 0x00, 0x00, 0x00, 0x00, 0x00
        /*0020*/ 	.byte	0x00, 0x00, 0x00, 0x00


//--------------------- .nv.info.gluon_wgmma      --------------------------
	.section	.nv.info.gluon_wgmma,"",@"SHT_CUDA_INFO"
	.sectionflags	@""
	.align	4


	//----- nvinfo : EIATTR_CUDA_API_VERSION
	.align		4
        /*0000*/ 	.byte	0x04, 0x37
        /*0002*/ 	.short	(.L_7 - .L_6)
.L_6:
        /*0004*/ 	.word	0x00000082


	//----- nvinfo : EIATTR_KPARAM_INFO
	.align		4
.L_7:
        /*0008*/ 	.byte	0x04, 0x17
        /*000a*/ 	.short	(.L_9 - .L_8)
.L_8:
        /*000c*/ 	.word	0x00000000
        /*0010*/ 	.short	0x000a
        /*0012*/ 	.short	0x0048
        /*0014*/ 	.byte	0x00, 0xf4, 0x21, 0x00


	//----- nvinfo : EIATTR_KPARAM_INFO
	.align		4
.L_9:
        /*0018*/ 	.byte	0x04, 0x17
        /*001a*/ 	.short	(.L_11 - .L_10)
.L_10:
        /*001c*/ 	.word	0x00000000
        /*0020*/ 	.short	0x0009
        /*0022*/ 	.short	0x0040
        /*0024*/ 	.byte	0x00, 0xf4, 0x21, 0x00


	//----- nvinfo : EIATTR_KPARAM_INFO
	.align		4
.L_11:
        /*0028*/ 	.byte	0x04, 0x17
        /*002a*/ 	.short	(.L_13 - .L_12)
.L_12:
        /*002c*/ 	.word	0x00000000
        /*0030*/ 	.short	0x0008
        /*0032*/ 	.short	0x0038
        /*0034*/ 	.byte	0x00, 0xf0, 0x21, 0x00


	//----- nvinfo : EIATTR_KPARAM_INFO
	.align		4
.L_13:
        /*0038*/ 	.byte	0x04, 0x17
        /*003a*/ 	.short	(.L_15 - .L_14)
.L_14:
        /*003c*/ 	.word	0x00000000
        /*0040*/ 	.short	0x0007
        /*0042*/ 	.short	0x0030
        /*0044*/ 	.byte	0x00, 0xf0, 0x21, 0x00


	//----- nvinfo : EIATTR_KPARAM_INFO
	.align		4
.L_15:
        /*0048*/ 	.byte	0x04, 0x17
        /*004a*/ 	.short	(.L_17 - .L_16)
.L_16:
        /*004c*/ 	.word	0x00000000
        /*0050*/ 	.short	0x0006
        /*0052*/ 	.short	0x0028
        /*0054*/ 	.byte	0x00, 0xf0, 0x21, 0x00


	//----- nvinfo : EIATTR_KPARAM_INFO
	.align		4
.L_17:
        /*0058*/ 	.byte	0x04, 0x17
        /*005a*/ 	.short	(.L_19 - .L_18)
.L_18:
        /*005c*/ 	.word	0x00000000
        /*0060*/ 	.short	0x0005
        /*0062*/ 	.short	0x0020
        /*0064*/ 	.byte	0x00, 0xf0, 0x11, 0x00


	//----- nvinfo : EIATTR_KPARAM_INFO
	.align		4
.L_19:
        /*0068*/ 	.byte	0x04, 0x17
        /*006a*/ 	.short	(.L_21 - .L_20)
.L_20:
        /*006c*/ 	.word	0x00000000
        /*0070*/ 	.short	0x0004
        /*0072*/ 	.short	0x001c
        /*0074*/ 	.byte	0x00, 0xf0, 0x11, 0x00


	//----- nvinfo : EIATTR_KPARAM_INFO
	.align		4
.L_21:
        /*0078*/ 	.byte	0x04, 0x17
        /*007a*/ 	.short	(.L_23 - .L_22)
.L_22:
        /*007c*/ 	.word	0x00000000
        /*0080*/ 	.short	0x0003
        /*0082*/ 	.short	0x0018
        /*0084*/ 	.byte	0x00, 0xf0, 0x11, 0x00


	//----- nvinfo : EIATTR_KPARAM_INFO
	.align		4
.L_23:
        /*0088*/ 	.byte	0x04, 0x17
        /*008a*/ 	.short	(.L_25 - .L_24)
.L_24:
        /*008c*/ 	.word	0x00000000
        /*0090*/ 	.short	0x0002
        /*0092*/ 	.short	0x0010
        /*0094*/ 	.byte	0x00, 0xf4, 0x21, 0x00


	//----- nvinfo : EIATTR_KPARAM_INFO
	.align		4
.L_25:
        /*0098*/ 	.byte	0x04, 0x17
        /*009a*/ 	.short	(.L_27 - .L_26)
.L_26:
        /*009c*/ 	.word	0x00000000
        /*00a0*/ 	.short	0x0001
        /*00a2*/ 	.short	0x0008
        /*00a4*/ 	.byte	0x00, 0xf4, 0x21, 0x00


	//----- nvinfo : EIATTR_KPARAM_INFO
	.align		4
.L_27:
        /*00a8*/ 	.byte	0x04, 0x17
        /*00aa*/ 	.short	(.L_29 - .L_28)
.L_28:
        /*00ac*/ 	.word	0x00000000
        /*00b0*/ 	.short	0x0000
        /*00b2*/ 	.short	0x0000
        /*00b4*/ 	.byte	0x00, 0xf4, 0x21, 0x00


	//----- nvinfo : EIATTR_SPARSE_MMA_MASK
	.align		4
.L_29:
        /*00b8*/ 	.byte	0x03, 0x50
        /*00ba*/ 	.short	0x0000


	//----- nvinfo : EIATTR_MAXREG_COUNT
	.align		4
        /*00bc*/ 	.byte	0x03, 0x1b
        /*00be*/ 	.short	0x00ff


	//----- nvinfo : EIATTR_NUM_BARRIERS
	.align		4
        /*00c0*/ 	.byte	0x02, 0x4c
        /*00c2*/ 	.byte	0x01
	.zero		1


	//----- nvinfo : EIATTR_ANNOTATIONS
	.align		4
        /*00c4*/ 	.byte	0x04, 0x55
        /*00c6*/ 	.short	(.L_31 - .L_30)


	//   ....[0]....
.L_30:
        /*00c8*/ 	.word	0x00000001
        /*00cc*/ 	.byte	0xa0, 0x10, 0x00, 0x00, 0x01, 0x00, 0x00, 0x00, 0xe0, 0x10, 0x00, 0x00, 0x01, 0x00, 0x00, 0x00
        /* <DEDUP_REMOVED lines=1040> */
        /*41dc*/ 	.byte	0x50, 0xc2, 0x00, 0x00, 0x01, 0x00, 0x00, 0x00, 0x60, 0xc2, 0x00, 0x00


	//----- nvinfo : EIATTR_MERCURY_ISA_VERSION
	.align		4
.L_31:
        /*41e8*/ 	.byte	0x03, 0x5f
        /*41ea*/ 	.short	0x0101


	//----- nvinfo : EIATTR_INT_WARP_WIDE_INSTR_OFFSETS
	.align		4
        /*41ec*/ 	.byte	0x04, 0x31
        /*41ee*/ 	.short	(.L_33 - .L_32)


	//   ....[0]....
.L_32:
        /*41f0*/ 	.word	0x00002d10


	//   ....[1]....
        /*41f4*/ 	.word	0x00002d30


	//   ....[2]....
        /*41f8*/ 	.word	0x00002d40


	//   ....[3]....
        /*41fc*/ 	.word	0x00002e20


	//   ....[4]....
        /*4200*/ 	.word	0x00004cb0


	//   ....[5]....
        /*4204*/ 	.word	0x00004cc0


	//   ....[6]....
        /*4208*/ 	.word	0x00004cd0


	//   ....[7]....
        /*420c*/ 	.word	0x00004ce0


	//   ....[8]....
        /*4210*/ 	.word	0x0000c7b0


	//   ....[9]....
        /*4214*/ 	.word	0x0000c7c0


	//----- nvinfo : EIATTR_COOP_GROUP_MASK_REGIDS
	.align		4
.L_33:
        /*4218*/ 	.byte	0x04, 0x29
        /*421a*/ 	.short	(.L_35 - .L_34)


	//   ....[0]....
.L_34:
        /*421c*/ 	.word	0xffffffff


	//   ....[1]....
        /*4220*/ 	.word	0xffffffff


	//   ....[2]....
        /*4224*/ 	.word	0xffffffff


	//----- nvinfo : EIATTR_COOP_GROUP_INSTR_OFFSETS
	.align		4
.L_35:
        /*4228*/ 	.byte	0x04, 0x28
        /*422a*/ 	.short	(.L_37 - .L_36)


	//   ....[0]....
.L_36:
        /*422c*/ 	.word	0x00000150


	//   ....[1]....
        /*4230*/ 	.word	0x000006f0


	//   ....[2]....
        /*4234*/ 	.word	0x00000cc0


	//----- nvinfo : EIATTR_MBARRIER_INSTR_OFFSETS
	.align		4
.L_37:
        /*4238*/ 	.byte	0x04, 0x39
        /*423a*/ 	.short	(.L_39 - .L_38)


	//   ....[0]....
.L_38:
        /*423c*/ 	.word	0x00002ea0
        /*4240*/ 	.word	0x000000ff
        /*4244*/ 	.word	0x00018000
        /*4248*/ 	.short	0x0100
        /*424a*/ 	.byte	0x18
	.zero		1


	//   ....[1]....
        /*424c*/ 	.word	0x00002f20
        /*4250*/ 	.word	0x000000ff
        /*4254*/ 	.word	0x00018008
        /*4258*/ 	.short	0x0100
        /*425a*/ 	.byte	0x18
	.zero		1


	//   ....[2]....
        /*425c*/ 	.word	0x00002f40
        /*4260*/ 	.word	0x000000ff
        /*4264*/ 	.word	0x00018010
        /*4268*/ 	.short	0x0100
        /*426a*/ 	.byte	0x18
	.zero		1


	//   ....[3]....
        /*426c*/ 	.word	0x00004dc0
        /*4270*/ 	.word	0x000000ff
        /*4274*/ 	.word	0x00018000
        /*4278*/ 	.short	0x010a
        /*427a*/ 	.byte	0x13
	.zero		1


	//   ....[4]....
        /*427c*/ 	.word	0x00008300
        /*4280*/ 	.word	0x000000ff
        /*4284*/ 	.word	0x00018000
        /*4288*/ 	.short	0x0108
        /*428a*/ 	.byte	0x18
	.zero		1


	//   ....[5]....
        /*428c*/ 	.word	0x000084c0
        /*4290*/ 	.word	0x000000ff
        /*4294*/ 	.word	0x00018008
        /*4298*/ 	.short	0x0108
        /*429a*/ 	.byte	0x18
	.zero		1


	//   ....[6]....
        /*429c*/ 	.word	0x00008540
        /*42a0*/ 	.word	0x000000ff
        /*42a4*/ 	.word	0x00018010
        /*42a8*/ 	.short	0x0108
        /*42aa*/ 	.byte	0x18
	.zero		1


	//   ....[7]....
        /*42ac*/ 	.word	0x0000c850
        /*42b0*/ 	.word	0x000000ff
        /*42b4*/ 	.word	0x00018000
        /*42b8*/ 	.short	0x010a
        /*42ba*/ 	.byte	0x13
	.zero		1


	//----- nvinfo : EIATTR_NUM_MBARRIERS
	.align		4
.L_39:
        /*42bc*/ 	.byte	0x03, 0x38
        /*42be*/ 	.short	0x0003


	//----- nvinfo : EIATTR_EXIT_INSTR_OFFSETS
	.align		4
        /*42c0*/ 	.byte	0x04, 0x1c
        /*42c2*/ 	.short	(.L_41 - .L_40)


	//   ....[0]....
.L_40:
        /*42c4*/ 	.word	0x0000c840


	//----- nvinfo : EIATTR_REQNTID
	.align		4
.L_41:
        /*42c8*/ 	.byte	0x04, 0x10
        /*42ca*/ 	.short	(.L_43 - .L_42)
.L_42:
        /*42cc*/ 	.word	0x00000080
        /*42d0*/ 	.word	0x00000001
        /*42d4*/ 	.word	0x00000001


	//----- nvinfo : EIATTR_CRS_STACK_SIZE
	.align		4
.L_43:
        /*42d8*/ 	.byte	0x04, 0x1e
        /*42da*/ 	.short	(.L_45 - .L_44)
.L_44:
        /*42dc*/ 	.word	0x00000000


	//----- nvinfo : EIATTR_CBANK_PARAM_SIZE
	.align		4
.L_45:
        /*42e0*/ 	.byte	0x03, 0x19
        /*42e2*/ 	.short	0x0050


	//----- nvinfo : EIATTR_PARAM_CBANK
	.align		4
        /*42e4*/ 	.byte	0x04, 0x0a
        /*42e6*/ 	.short	(.L_47 - .L_46)
	.align		4
.L_46:
        /*42e8*/ 	.word	index@(.nv.constant0.gluon_wgmma)
        /*42ec*/ 	.short	0x0210
        /*42ee*/ 	.short	0x0050


	//----- nvinfo : EIATTR_SW_WAR
	.align		4
.L_47:
        /*42f0*/ 	.byte	0x04, 0x36
        /*42f2*/ 	.short	(.L_49 - .L_48)
.L_48:
        /*42f4*/ 	.word	0x00000008
.L_49:


//--------------------- .nv.callgraph             --------------------------
	.section	.nv.callgraph,"",@"SHT_CUDA_CALLGRAPH"
	.align	4
	.sectionentsize	8
	.align		4
        /*0000*/ 	.word	0x00000000
	.align		4
        /*0004*/ 	.word	0xffffffff
	.align		4
        /*0008*/ 	.word	0x00000000
	.align		4
        /*000c*/ 	.word	0xfffffffe
	.align		4
        /*0010*/ 	.word	0x00000000
	.align		4
        /*0014*/ 	.word	0xfffffffd
	.align		4
        /*0018*/ 	.word	0x00000000
	.align		4
        /*001c*/ 	.word	0xfffffffc


//--------------------- .text.gluon_wgmma         --------------------------
	.section	.text.gluon_wgmma,"ax",@progbits
	.align	128
        .global         gluon_wgmma
        .type           gluon_wgmma,@function
        .size           gluon_wgmma,(.L_x_53 - gluon_wgmma)
        .other          gluon_wgmma,@"STO_CUDA_ENTRY STV_DEFAULT"
gluon_wgmma:
.text.gluon_wgmma:
[----:B------:R-:W1:Y:S01]  /*0000*/  LDC R1, c[0x0][0x28] ;  /* 0x00000a00ff017b82 */ /* 0x000e620000000800 */
[----:B------:R-:W2:Y:S07]  /*0010*/  S2R R0, SR_TID.X ;  /* 0x0000000000007919 */ /* 0x000eae0000002100 */
[----:B------:R-:W3:Y:S01]  /*0020*/  S2UR UR4, SR_CgaCtaId ;  /* 0x00000000000479c3 */ /* 0x000ee20000008800 */
[----:B------:R-:W-:Y:S01]  /*0030*/  UMOV UR24, 0x400 ;  /* 0x0000040000187882 */ /* 0x000fe20000000000 */
[----:B------:R-:W-:Y:S01]  /*0040*/  ULDC UR6, c[0x0][0xc] ;  /* 0x0000030000067ab9 */ /* 0x000fe20000000800 */
[----:B------:R-:W-:Y:S01]  /*0050*/  ULDC.64 UR30, c[0x0][0x250] ;  /* 0x00009400001e7ab9 */ /* 0x000fe20000000a00 */
[----:B------:R-:W-:Y:S01]  /*0060*/  BSSY B0, `(.L_x_0) ;  /* 0x000001f000007945 */ /* 0x000fe20003800000 */
[----:B-1----:R-:W-:-:S03]  /*0070*/  VIADD R1, R1, 0xfffff538 ;  /* 0xfffff53801017836 */ /* 0x002fc60000000000 */
[----:B------:R-:W1:Y:S08]  /*0080*/  LDC R10, c[0x0][0x230] ;  /* 0x00008c00ff0a7b82 */ /* 0x000e700000000800 */
[----:B------:R-:W-:Y:S08]  /*0090*/  S2UR UR25, SR_CTAID.Y ;  /* 0x00000000001979c3 */ /* 0x000ff00000002600 */
[----:B------:R-:W4:Y:S01]  /*00a0*/  S2UR UR5, SR_CTAID.Z ;  /* 0x00000000000579c3 */ /* 0x000f220000002700 */
[----:B---3--:R-:W-:-:S03]  /*00b0*/  ULEA UR24, UR4, UR24, 0x18 ;  /* 0x0000001804187291 */ /* 0x008fc6000f8ec03f */
[----:B------:R-:W-:Y:S01]  /*00c0*/  ULDC UR4, c[0x0][0x10] ;  /* 0x0000040000047ab9 */ /* 0x000fe20000000800 */
[----:B--2---:R-:W-:-:S03]  /*00d0*/  LOP3.LUT R0, R0, 0x7f, RZ, 0xc0, !PT ;  /* 0x0000007f00007812 */ /* 0x004fc600078ec0ff */
[----:B------:R-:W2:Y:S01]  /*00e0*/  S2UR UR36, SR_CTAID.X ;  /* 0x00000000002479c3 */ /* 0x000ea20000002500 */
[----:B-1----:R-:W-:Y:S01]  /*00f0*/  VIADD R4, R10, 0xffffffff ;  /* 0xffffffff0a047836 */ /* 0x002fe20000000000 */
[C---:B------:R-:W-:Y:S02]  /*0100*/  ISETP.GE.U32.AND P0, PT, R0.reuse, 0x20, PT ;  /* 0x000000200000780c */ /* 0x040fe40003f06070 */
[C---:B------:R-:W-:Y:S02]  /*0110*/  ISETP.NE.U32.AND P2, PT, R0.reuse, RZ, PT ;  /* 0x000000ff0000720c */ /* 0x040fe40003f45070 */
[----:B------:R-:W-:Y:S02]  /*0120*/  LEA R0, R0, UR24, 0x2 ;  /* 0x0000001800007c11 */ /* 0x000fe4000f8e10ff */
[----:B------:R-:W1:Y:S07]  /*0130*/  LDC R5, c[0x0][0x228] ;  /* 0x00008a00ff057b82 */ /* 0x000e6e0000000800 */
[----:B------:R3:W-:Y:S01]  /*0140*/  @!P0 STS [R0], RZ ;  /* 0x000000ff00008388 */ /* 0x0007e20000000800 */
[----:B------:R-:W-:-:S03]  /*0150*/  NOP ;  /* 0x0000000000007918 */ /* 0x000fc60000000000 */
[----:B------:R3:W-:Y:S01]  /*0160*/  @!P2 STS [UR24+0x20], R4 ;  /* 0x00002004ff00a988 */ /* 0x0007e20008000818 */
[----:B----4-:R-:W-:-:S04]  /*0170*/  UIMAD UR4, UR5, UR4, UR25 ;  /* 0x00000004050472a4 */ /* 0x010fc8000f8e0219 */
[----:B--2---:R-:W-:-:S04]  /*0180*/  UIMAD UR4, UR4, UR6, UR36 ;  /* 0x00000006040472a4 */ /* 0x004fc8000f8e0224 */
[----:B------:R-:W-:Y:S01]  /*0190*/  UIMAD UR5, UR4, 0x180, URZ ;  /* 0x00000180040578a4 */ /* 0x000fe2000f8e023f */
[----:B-1----:R-:W-:Y:S02]  /*01a0*/  VIADD R5, R5, 0xffffffff ;  /* 0xffffffff05057836 */ /* 0x002fe40000000000 */
[----:B------:R-:W-:Y:S01]  /*01b0*/  UMOV UR4, URZ ;  /* 0x0000003f00047c82 */ /* 0x000fe20008000000 */
[----:B------:R-:W-:-:S04]  /*01c0*/  UIADD3 UR26, UP0, UR5, UR30, URZ ;  /* 0x0000001e051a7290 */ /* 0x000fc8000ff1e03f */
[----:B------:R-:W-:Y:S01]  /*01d0*/  ULEA.HI.X.SX32 UR27, UR5, UR31, 0x1, UP0 ;  /* 0x0000001f051b7291 */ /* 0x000fe200080f0e3f */
[----:B---3--:R-:W-:Y:S11]  /*01e0*/  @P2 BRA `(.L_x_1) ;  /* 0x0000000000182947 */ /* 0x008ff60003800000 */
[----:B------:R-:W1:Y:S01]  /*01f0*/  LDS R2, [UR24+0x8] ;  /* 0x00000818ff027984 */ /* 0x000e620008000800 */
[----:B------:R-:W2:Y:S01]  /*0200*/  LDC.64 R6, c[0x0][0x210] ;  /* 0x00008400ff067b82 */ /* 0x000ea20000000a00 */
[----:B------:R-:W-:Y:S02]  /*0210*/  IMAD.MOV.U32 R3, RZ, RZ, 0x70 ;  /* 0x00000070ff037424 */ /* 0x000fe400078e00ff */
[----:B--2---:R2:W-:Y:S03]  /*0220*/  STS.64 [UR24], R6 ;  /* 0x00000006ff007988 */ /* 0x0045e60008000a18 */
[----:B-1----:R-:W-:-:S05]  /*0230*/  LOP3.LUT R2, R2, 0x10, R3, 0xd8, !PT ;  /* 0x0000001002027812 */ /* 0x002fca00078ed803 */
[----:B------:R2:W-:Y:S02]  /*0240*/  STS [UR24+0x8], R2 ;  /* 0x00000802ff007988 */ /* 0x0005e40008000818 */
.L_x_1:
[----:B------:R-:W-:Y:S05]  /*0250*/  BSYNC B0 ;  /* 0x0000000000007941 */ /* 0x000fea0003800000 */
.L_x_0:
[----:B------:R-:W-:Y:S04]  /*0260*/  BSSY B0, `(.L_x_2) ;  /* 0x000000a000007945 */ /* 0x000fe80003800000 */
[----:B------:R-:W-:Y:S05]  /*0270*/  @P2 BRA `(.L_x_3) ;  /* 0x0000000000202947 */ /* 0x000fea0003800000 */
[----:B--2---:R-:W1:Y:S01]  /*0280*/  LDS R2, [UR24+0x34] ;  /* 0x00003418ff027984 */ /* 0x004e620008000800 */
[----:B------:R-:W-:Y:S02]  /*0290*/  IMAD.MOV.U32 R3, RZ, RZ, 0x3f000000 ;  /* 0x3f000000ff037424 */ /* 0x000fe400078e00ff */
[----:B------:R-:W-:Y:S01]  /*02a0*/  @!P2 IMAD.MOV.U32 R6, RZ, RZ, 0xff ;  /* 0x000000ffff06a424 */ /* 0x000fe200078e00ff */
[----:B------:R-:W2:Y:S02]  /*02b0*/  @!P2 LDS R7, [UR24+0x38] ;  /* 0x00003818ff07a984 */ /* 0x000ea40008000800 */
[----:B-1----:R-:W-:Y:S02]  /*02c0*/  LOP3.LUT R2, R2, 0xff000000, R3, 0xb8, !PT ;  /* 0xff00000002027812 */ /* 0x002fe400078eb803 */
[----:B--2---:R-:W-:-:S03]  /*02d0*/  @!P2 LOP3.LUT R3, R7, 0xff, R6, 0xb8, !PT ;  /* 0x000000ff0703a812 */ /* 0x004fc600078eb806 */
[----:B------:R1:W-:Y:S04]  /*02e0*/  STS [UR24+0x34], R2 ;  /* 0x00003402ff007988 */ /* 0x0003e80008000818 */
[----:B------:R1:W-:Y:S02]  /*02f0*/  @!P2 STS [UR24+0x38], R3 ;  /* 0x00003803ff00a988 */ /* 0x0003e40008000818 */
.L_x_3:
[----:B------:R-:W-:Y:S05]  /*0300*/  BSYNC B0 ;  /* 0x0000000000007941 */ /* 0x000fea0003800000 */
.L_x_2:
[----:B------:R-:W-:Y:S04]  /*0310*/  BSSY B0, `(.L_x_4) ;  /* 0x000000a000007945 */ /* 0x000fe80003800000 */
[----:B------:R-:W-:Y:S05]  /*0320*/  @P2 BRA `(.L_x_5) ;  /* 0x0000000000202947 */ /* 0x000fea0003800000 */
[----:B-12---:R-:W1:Y:S01]  /*0330*/  LDS R2, [UR24+0x1c] ;  /* 0x00001c18ff027984 */ /* 0x006e620008000800 */
[----:B------:R-:W2:Y:S03]  /*0340*/  LDC.64 R8, c[0x0][0x238] ;  /* 0x00008e00ff087b82 */ /* 0x000ea60000000a00 */
[----:B------:R3:W-:Y:S01]  /*0350*/  STS [UR24+0x24], R5 ;  /* 0x00002405ff007988 */ /* 0x0007e20008000818 */
[--C-:B--2---:R-:W-:Y:S02]  /*0360*/  SHF.R.U32.HI R7, RZ, 0x4, R9.reuse ;  /* 0x00000004ff077819 */ /* 0x104fe40000011609 */
[----:B------:R-:W-:-:S05]  /*0370*/  SHF.R.U64 R3, R8, 0x4, R9 ;  /* 0x0000000408037819 */ /* 0x000fca0000001209 */
[----:B------:R3:W-:Y:S01]  /*0380*/  STS [UR24+0xc], R3 ;  /* 0x00000c03ff007988 */ /* 0x0007e20008000818 */
[----:B-1----:R-:W-:-:S05]  /*0390*/  LOP3.LUT R2, R2, 0xf, R7, 0xb8, !PT ;  /* 0x0000000f02027812 */ /* 0x002fca00078eb807 */
[----:B------:R3:W-:Y:S02]  /*03a0*/  STS [UR24+0x1c], R2 ;  /* 0x00001c02ff007988 */ /* 0x0007e40008000818 */
.L_x_5:
[----:B------:R-:W-:Y:S05]  /*03b0*/  BSYNC B0 ;  /* 0x0000000000007941 */ /* 0x000fea0003800000 */
.L_x_4:
[----:B------:R-:W-:Y:S04]  /*03c0*/  BSSY B1, `(.L_x_6) ;  /* 0x000001d000017945 */ /* 0x000fe80003800000 */
[----:B------:R-:W-:Y:S04]  /*03d0*/  BSSY B0, `(.L_x_7) ;  /* 0x0000018000007945 */ /* 0x000fe80003800000 */
[----:B------:R-:W-:Y:S05]  /*03e0*/  @P2 BRA `(.L_x_8) ;  /* 0x00000000001c2947 */ /* 0x000fea0003800000 */
[----:B-123--:R-:W1:Y:S02]  /*03f0*/  LDS R2, [UR24+0x34] ;  /* 0x00003418ff027984 */ /* 0x00ee640008000800 */
[----:B-1----:R-:W-:-:S05]  /*0400*/  LOP3.LUT R2, R2, 0x7, RZ, 0xb8, !PT ;  /* 0x0000000702027812 */ /* 0x002fca00078eb8ff */
[----:B------:R1:W-:Y:S01]  /*0410*/  STS [UR24+0x34], R2 ;  /* 0x00003402ff007988 */ /* 0x0003e20008000818 */
[----:B------:R-:W-:Y:S05]  /*0420*/  @P2 BRA `(.L_x_9) ;  /* 0x00000000001c2947 */ /* 0x000fea0003800000 */
[----:B-1----:R-:W1:Y:S02]  /*0430*/  LDS R2, [UR24+0x34] ;  /* 0x00003418ff027984 */ /* 0x002e640008000800 */
[----:B-1----:R-:W-:-:S05]  /*0440*/  LOP3.LUT R2, R2, 0x38, RZ, 0xb8, !PT ;  /* 0x0000003802027812 */ /* 0x002fca00078eb8ff */
[----:B------:R4:W-:Y:S02]  /*0450*/  STS [UR24+0x34], R2 ;  /* 0x00003402ff007988 */ /* 0x0009e40008000818 */
.L_x_8:
[----:B------:R-:W-:Y:S05]  /*0460*/  @P2 BRA `(.L_x_10) ;  /* 0x00000000001c2947 */ /* 0x000fea0003800000 */
[----:B-1234-:R-:W1:Y:S02]  /*0470*/  LDS R2, [UR24+0x8] ;  /* 0x00000818ff027984 */ /* 0x01ee640008000800 */
[----:B-1----:R-:W-:-:S05]  /*0480*/  LOP3.LUT R2, R2, 0x780, RZ, 0xb8, !PT ;  /* 0x0000078002027812 */ /* 0x002fca00078eb8ff */
[----:B------:R2:W-:Y:S02]  /*0490*/  STS [UR24+0x8], R2 ;  /* 0x00000802ff007988 */ /* 0x0005e40008000818 */
.L_x_9:
[----:B------:R-:W-:Y:S05]  /*04a0*/  @P2 BRA `(.L_x_11) ;  /* 0x0000000000282947 */ /* 0x000fea0003800000 */
[----:B-12---:R-:W1:Y:S02]  /*04b0*/  LDS R2, [UR24+0x8] ;  /* 0x00000818ff027984 */ /* 0x006e640008000800 */
[----:B-1----:R-:W-:-:S05]  /*04c0*/  LOP3.LUT R2, R2, 0x1800, RZ, 0xb8, !PT ;  /* 0x0000180002027812 */ /* 0x002fca00078eb8ff */
[----:B------:R1:W-:Y:S02]  /*04d0*/  STS [UR24+0x8], R2 ;  /* 0x00000802ff007988 */ /* 0x0003e40008000818 */
.L_x_10:
[----:B------:R-:W-:Y:S05]  /*04e0*/  @P2 BREAK B0 ;  /* 0x0000000000002942 */ /* 0x000fea0003800000 */
[----:B------:R-:W-:Y:S05]  /*04f0*/  @P2 BRA `(.L_x_12) ;  /* 0x0000000000242947 */ /* 0x000fea0003800000 */
[----:B-1-3--:R-:W1:Y:S01]  /*0500*/  LDS R3, [UR24+0x8] ;  /* 0x00000818ff037984 */ /* 0x00ae620008000800 */
[----:B--2-4-:R-:W-:-:S05]  /*0510*/  IMAD.MOV.U32 R2, RZ, RZ, 0x6000 ;  /* 0x00006000ff027424 */ /* 0x014fca00078e00ff */
[----:B-1----:R-:W-:-:S04]  /*0520*/  LOP3.LUT R2, R3, 0x4000, R2, 0xd8, !PT ;  /* 0x0000400003027812 */ /* 0x002fc800078ed802 */
[----:B------:R-:W-:-:S05]  /*0530*/  LOP3.LUT R2, R2, 0x400000, RZ, 0xb8, !PT ;  /* 0x0040000002027812 */ /* 0x000fca00078eb8ff */
[----:B------:R3:W-:Y:S02]  /*0540*/  STS [UR24+0x8], R2 ;  /* 0x00000802ff007988 */ /* 0x0007e40008000818 */
.L_x_11:
[----:B------:R-:W-:Y:S05]  /*0550*/  BSYNC B0 ;  /* 0x0000000000007941 */ /* 0x000fea0003800000 */
.L_x_7:
[----:B-123--:R-:W1:Y:S02]  /*0560*/  @!P2 LDS R2, [UR24+0x8] ;  /* 0x00000818ff02a984 */ /* 0x00ee640008000800 */
[----:B-1----:R-:W-:-:S05]  /*0570*/  @!P2 LOP3.LUT R2, R2, 0x8000, RZ, 0xb8, !PT ;  /* 0x000080000202a812 */ /* 0x002fca00078eb8ff */
[----:B------:R1:W-:Y:S02]  /*0580*/  @!P2 STS [UR24+0x8], R2 ;  /* 0x00000802ff00a988 */ /* 0x0003e40008000818 */
.L_x_12:
[----:B------:R-:W-:Y:S05]  /*0590*/  BSYNC B1 ;  /* 0x0000000000017941 */ /* 0x000fea0003800000 */
.L_x_6:
[----:B------:R-:W-:Y:S05]  /*05a0*/  WARPSYNC.ALL ;  /* 0x0000000000007948 */ /* 0x000fea0003800000 */
[----:B------:R-:W-:Y:S05]  /*05b0*/  @P0 BRA `(.L_x_13) ;  /* 0x0000000000280947 */ /* 0x000fea0003800000 */
[----:B-1234-:R-:W1:Y:S01]  /*05c0*/  S2R R2, SR_LANEID ;  /* 0x0000000000027919 */ /* 0x01ee620000000000 */
[----:B------:R-:W-:Y:S05]  /*05d0*/  WARPSYNC.ALL ;  /* 0x0000000000007948 */ /* 0x000fea0003800000 */
[----:B-1----:R-:W-:-:S05]  /*05e0*/  IMAD.SHL.U32 R6, R2, 0x4, RZ ;  /* 0x0000000402067824 */ /* 0x002fca00078e00ff */
[----:B------:R-:W1:Y:S01]  /*05f0*/  LDS R7, [R6+UR24] ;  /* 0x0000001806077984 */ /* 0x000e620008000800 */
[----:B------:R-:W-:-:S05]  /*0600*/  IADD3 R2, P1, R6, UR26, RZ ;  /* 0x0000001a06027c10 */ /* 0x000fca000ff3e0ff */
[----:B------:R-:W-:-:S05]  /*0610*/  IMAD.X R3, RZ, RZ, UR27, P1 ;  /* 0x0000001bff037e24 */ /* 0x000fca00088e06ff */
[----:B-1----:R1:W5:Y:S01]  /*0620*/  ATOMG.E.EXCH.STRONG.GPU PT, RZ, [R2], R7 ;  /* 0x0000000702ff73a8 */ /* 0x00236200041ee100 */
[----:B------:R-:W-:-:S04]  /*0630*/  DEPBAR {5,4,3,2,1,0} ;  /* 0x0000003f0000791a */ /* 0x000fc80000000000 */
[----:B------:R1:W-:Y:S01]  /*0640*/  UTMACCTL.IV [UR26] ;  /* 0x000000001a0079b9 */ /* 0x0003e20008000000 */
[----:B------:R-:W-:Y:S01]  /*0650*/  NOP ;  /* 0x0000000000007918 */ /* 0x000fe20000000000 */
.L_x_13:
[----:B------:R-:W-:Y:S05]  /*0660*/  @P0 BRA `(.L_x_14) ;  /* 0x00000000000c0947 */ /* 0x000fea0003800000 */
[----:B------:R0:W-:Y:S01]  /*0670*/  UTMACMDFLUSH ;  /* 0x00000000000079b7 */ /* 0x0001e20000000000 */
[----:B------:R-:W-:Y:S05]  /*0680*/  @P0 BRA `(.L_x_14) ;  /* 0x0000000000040947 */ /* 0x000fea0003800000 */
[----:B------:R-:W-:-:S04]  /*0690*/  DEPBAR.LE SB0, 0x0 ;  /* 0x000080000000791a */ /* 0x000fc80000000000 */
.L_x_14:
[----:B------:R-:W-:Y:S05]  /*06a0*/  WARPSYNC.ALL ;  /* 0x0000000000007948 */ /* 0x000fea0003800000 */
[----:B-----5:R-:W-:Y:S06]  /*06b0*/  BAR.SYNC.DEFER_BLOCKING 0x0 ;  /* 0x0000000000007b1d */ /* 0x020fec0000010000 */
[----:B------:R-:W-:Y:S02]  /*06c0*/  BSSY B1, `(.L_x_15) ;  /* 0x000000b000017945 */ /* 0x000fe40003800000 */
[----:B------:R-:W-:Y:S06]  /*06d0*/  BAR.SYNC.DEFER_BLOCKING 0x0 ;  /* 0x0000000000007b1d */ /* 0x000fec0000010000 */
[----:B------:R1:W-:Y:S01]  /*06e0*/  @!P0 STS [R0], RZ ;  /* 0x000000ff00008388 */ /* 0x0003e20000000800 */
[----:B------:R-:W-:Y:S01]  /*06f0*/  NOP ;  /* 0x0000000000007918 */ /* 0x000fe20000000000 */
[----:B------:R-:W-:Y:S05]  /*0700*/  @P2 BRA `(.L_x_16) ;  /* 0x0000000000182947 */ /* 0x000fea0003800000 */
[----:B-1234-:R-:W1:Y:S01]  /*0710*/  LDS R2, [UR24+0x8] ;  /* 0x00000818ff027984 */ /* 0x01ee620008000800 */
[----:B------:R-:W2:Y:S01]  /*0720*/  LDC.64 R6, c[0x0][0x218] ;  /* 0x00008600ff067b82 */ /* 0x000ea20000000a00 */
[----:B------:R-:W-:Y:S02]  /*0730*/  IMAD.MOV.U32 R3, RZ, RZ, 0x70 ;  /* 0x00000070ff037424 */ /* 0x000fe400078e00ff */
[----:B--2---:R2:W-:Y:S03]  /*0740*/  STS.64 [UR24], R6 ;  /* 0x00000006ff007988 */ /* 0x0045e60008000a18 */
[----:B-1----:R-:W-:-:S05]  /*0750*/  LOP3.LUT R2, R2, 0x10, R3, 0xd8, !PT ;  /* 0x0000001002027812 */ /* 0x002fca00078ed803 */
[----:B------:R2:W-:Y:S02]  /*0760*/  STS [UR24+0x8], R2 ;  /* 0x00000802ff007988 */ /* 0x0005e40008000818 */
.L_x_16:
[----:B-1----:R-:W-:Y:S05]  /*0770*/  BSYNC B1 ;  /* 0x0000000000017941 */ /* 0x002fea0003800000 */
.L_x_15:
[----:B------:R-:W-:Y:S04]  /*0780*/  BSSY B2, `(.L_x_17) ;  /* 0x000000f000027945 */ /* 0x000fe80003800000 */
[----:B------:R-:W-:Y:S04]  /*0790*/  BSSY B1, `(.L_x_18) ;  /* 0x000000c000017945 */ /* 0x000fe80003800000 */
[----:B------:R-:W-:Y:S05]  /*07a0*/  @P2 BRA `(.L_x_19) ;  /* 0x0000000000282947 */ /* 0x000fea0003800000 */
[----:B--234-:R-:W1:Y:S01]  /*07b0*/  LDS R2, [UR24+0x34] ;  /* 0x00003418ff027984 */ /* 0x01ce620008000800 */
[----:B------:R-:W-:Y:S01]  /*07c0*/  IMAD.MOV.U32 R3, RZ, RZ, 0x3f000000 ;  /* 0x3f000000ff037424 */ /* 0x000fe200078e00ff */
[----:B------:R-:W-:Y:S05]  /*07d0*/  @P2 BREAK B1 ;  /* 0x0000000000012942 */ /* 0x000fea0003800000 */
[----:B-1----:R-:W-:-:S05]  /*07e0*/  LOP3.LUT R2, R2, 0xff000000, R3, 0xb8, !PT ;  /* 0xff00000002027812 */ /* 0x002fca00078eb803 */
[----:B------:R1:W-:Y:S01]  /*07f0*/  STS [UR24+0x34], R2 ;  /* 0x00003402ff007988 */ /* 0x0003e20008000818 */
[----:B------:R-:W-:Y:S05]  /*0800*/  @P2 BRA `(.L_x_20) ;  /* 0x0000000000182947 */ /* 0x000fea0003800000 */
[----:B-1----:R-:W1:Y:S01]  /*0810*/  LDS R2, [UR24+0x38] ;  /* 0x00003818ff027984 */ /* 0x002e620008000800 */
[----:B------:R-:W-:-:S05]  /*0820*/  IMAD.MOV.U32 R3, RZ, RZ, 0xff ;  /* 0x000000ffff037424 */ /* 0x000fca00078e00ff */
[----:B-1----:R-:W-:-:S05]  /*0830*/  LOP3.LUT R2, R2, 0xff, R3, 0xb8, !PT ;  /* 0x000000ff02027812 */ /* 0x002fca00078eb803 */
[----:B------:R1:W-:Y:S02]  /*0840*/  STS [UR24+0x38], R2 ;  /* 0x00003802ff007988 */ /* 0x0003e40008000818 */
.L_x_19:
[----:B------:R-:W-:Y:S05]  /*0850*/  BSYNC B1 ;  /* 0x0000000000017941 */ /* 0x000fea0003800000 */
.L_x_18:
[----:B------:R1:W-:Y:S02]  /*0860*/  @!P2 STS [UR24+0x20], R4 ;  /* 0x00002004ff00a988 */ /* 0x0003e40008000818 */
.L_x_20:
[----:B------:R-:W-:Y:S05]  /*0870*/  BSYNC B2 ;  /* 0x0000000000027941 */ /* 0x000fea0003800000 */
.L_x_17:
[----:B------:R-:W-:Y:S05]  /*0880*/  WARPSYNC.ALL ;  /* 0x0000000000007948 */ /* 0x000fea0003800000 */
[----:B-1----:R-:W1:Y:S01]  /*0890*/  LDC R4, c[0x0][0x22c] ;  /* 0x00008b00ff047b82 */ /* 0x002e620000000800 */
[----:B------:R-:W-:Y:S01]  /*08a0*/  BSSY B2, `(.L_x_21) ;  /* 0x000000b000027945 */ /* 0x000fe20003800000 */
[----:B-1----:R-:W-:-:S03]  /*08b0*/  VIADD R4, R4, 0xffffffff ;  /* 0xffffffff04047836 */ /* 0x002fc60000000000 */
[----:B------:R-:W-:Y:S05]  /*08c0*/  @P2 BRA `(.L_x_22) ;  /* 0x0000000000202947 */ /* 0x000fea0003800000 */
[----:B--234-:R-:W1:Y:S01]  /*08d0*/  LDS R2, [UR24+0x1c] ;  /* 0x00001c18ff027984 */ /* 0x01ce620008000800 */
[----:B------:R-:W2:Y:S03]  /*08e0*/  LDC.64 R8, c[0x0][0x240] ;  /* 0x00009000ff087b82 */ /* 0x000ea60000000a00 */
[----:B------:R3:W-:Y:S01]  /*08f0*/  STS [UR24+0x24], R4 ;  /* 0x00002404ff007988 */ /* 0x0007e20008000818 */
[--C-:B--2---:R-:W-:Y:S02]  /*0900*/  SHF.R.U32.HI R7, RZ, 0x4, R9.reuse ;  /* 0x00000004ff077819 */ /* 0x104fe40000011609 */
[----:B------:R-:W-:-:S05]  /*0910*/  SHF.R.U64 R3, R8, 0x4, R9 ;  /* 0x0000000408037819 */ /* 0x000fca0000001209 */
[----:B------:R3:W-:Y:S01]  /*0920*/  STS [UR24+0xc], R3 ;  /* 0x00000c03ff007988 */ /* 0x0007e20008000818 */
[----:B-1----:R-:W-:-:S05]  /*0930*/  LOP3.LUT R2, R2, 0xf, R7, 0xb8, !PT ;  /* 0x0000000f02027812 */ /* 0x002fca00078eb807 */
[----:B------:R3:W-:Y:S02]  /*0940*/  STS [UR24+0x1c], R2 ;  /* 0x00001c02ff007988 */ /* 0x0007e40008000818 */
.L_x_22:
[----:B------:R-:W-:Y:S05]  /*0950*/  BSYNC B2 ;  /* 0x0000000000027941 */ /* 0x000fea0003800000 */
.L_x_21:
[----:B------:R-:W-:Y:S04]  /*0960*/  BSSY B3, `(.L_x_23) ;  /* 0x000001d000037945 */ /* 0x000fe80003800000 */
[----:B------:R-:W-:Y:S04]  /*0970*/  BSSY B2, `(.L_x_24) ;  /* 0x0000018000027945 */ /* 0x000fe80003800000 */
[----:B------:R-:W-:Y:S05]  /*0980*/  @P2 BRA `(.L_x_25) ;  /* 0x00000000001c2947 */ /* 0x000fea0003800000 */
[----:B--234-:R-:W1:Y:S02]  /*0990*/  LDS R2, [UR24+0x34] ;  /* 0x00003418ff027984 */ /* 0x01ce640008000800 */
[----:B-1----:R-:W-:-:S05]  /*09a0*/  LOP3.LUT R2, R2, 0x7, RZ, 0xb8, !PT ;  /* 0x0000000702027812 */ /* 0x002fca00078eb8ff */
[----:B------:R1:W-:Y:S01]  /*09b0*/  STS [UR24+0x34], R2 ;  /* 0x00003402ff007988 */ /* 0x0003e20008000818 */
[----:B------:R-:W-:Y:S05]  /*09c0*/  @P2 BRA `(.L_x_26) ;  /* 0x00000000001c2947 */ /* 0x000fea0003800000 */
[----:B-1----:R-:W1:Y:S02]  /*09d0*/  LDS R2, [UR24+0x34] ;  /* 0x00003418ff027984 */ /* 0x002e640008000800 */
[----:B-1----:R-:W-:-:S05]  /*09e0*/  LOP3.LUT R2, R2, 0x38, RZ, 0xb8, !PT ;  /* 0x0000003802027812 */ /* 0x002fca00078eb8ff */
[----:B------:R1:W-:Y:S02]  /*09f0*/  STS [UR24+0x34], R2 ;  /* 0x00003402ff007988 */ /* 0x0003e40008000818 */
.L_x_25:
[----:B------:R-:W-:Y:S05]  /*0a00*/  @P2 BRA `(.L_x_27) ;  /* 0x00000000001c2947 */ /* 0x000fea0003800000 */
[----:B-1234-:R-:W1:Y:S02]  /*0a10*/  LDS R2, [UR24+0x8] ;  /* 0x00000818ff027984 */ /* 0x01ee640008000800 */
[----:B-1----:R-:W-:-:S05]  /*0a20*/  LOP3.LUT R2, R2, 0x780, RZ, 0xb8, !PT ;  /* 0x0000078002027812 */ /* 0x002fca00078eb8ff */
[----:B------:R2:W-:Y:S02]  /*0a30*/  STS [UR24+0x8], R2 ;  /* 0x00000802ff007988 */ /* 0x0005e40008000818 */
.L_x_26:
[----:B------:R-:W-:Y:S05]  /*0a40*/  @P2 BRA `(.L_x_28) ;  /* 0x0000000000282947 */ /* 0x000fea0003800000 */
[----:B-12---:R-:W1:Y:S02]  /*0a50*/  LDS R2, [UR24+0x8] ;  /* 0x00000818ff027984 */ /* 0x006e640008000800 */
[----:B-1----:R-:W-:-:S05]  /*0a60*/  LOP3.LUT R2, R2, 0x1800, RZ, 0xb8, !PT ;  /* 0x0000180002027812 */ /* 0x002fca00078eb8ff */
[----:B------:R1:W-:Y:S02]  /*0a70*/  STS [UR24+0x8], R2 ;  /* 0x00000802ff007988 */ /* 0x0003e40008000818 */
.L_x_27:
[----:B------:R-:W-:Y:S05]  /*0a80*/  @P2 BREAK B2 ;  /* 0x0000000000022942 */ /* 0x000fea0003800000 */
[----:B------:R-:W-:Y:S05]  /*0a90*/  @P2 BRA `(.L_x_29) ;  /* 0x0000000000242947 */ /* 0x000fea0003800000 */
[----:B-1234-:R-:W1:Y:S01]  /*0aa0*/  LDS R2, [UR24+0x8] ;  /* 0x00000818ff027984 */ /* 0x01ee620008000800 */
[----:B------:R-:W-:-:S05]  /*0ab0*/  IMAD.MOV.U32 R3, RZ, RZ, 0x6000 ;  /* 0x00006000ff037424 */ /* 0x000fca00078e00ff */
[----:B-1----:R-:W-:-:S04]  /*0ac0*/  LOP3.LUT R2, R2, 0x4000, R3, 0xd8, !PT ;  /* 0x0000400002027812 */ /* 0x002fc800078ed803 */
[----:B------:R-:W-:-:S05]  /*0ad0*/  LOP3.LUT R2, R2, 0x400000, RZ, 0xb8, !PT ;  /* 0x0040000002027812 */ /* 0x000fca00078eb8ff */
[----:B------:R3:W-:Y:S02]  /*0ae0*/  STS [UR24+0x8], R2 ;  /* 0x00000802ff007988 */ /* 0x0007e40008000818 */
.L_x_28:
[----:B------:R-:W-:Y:S05]  /*0af0*/  BSYNC B2 ;  /* 0x0000000000027941 */ /* 0x000fea0003800000 */
.L_x_24:
[----:B-123--:R-:W1:Y:S02]  /*0b00*/  @!P2 LDS R2, [UR24+0x8] ;  /* 0x00000818ff02a984 */ /* 0x00ee640008000800 */
[----:B-1----:R-:W-:-:S05]  /*0b10*/  @!P2 LOP3.LUT R2, R2, 0x8000, RZ, 0xb8, !PT ;  /* 0x000080000202a812 */ /* 0x002fca00078eb8ff */
[----:B------:R1:W-:Y:S02]  /*0b20*/  @!P2 STS [UR24+0x8], R2 ;  /* 0x00000802ff00a988 */ /* 0x0003e40008000818 */
.L_x_29:
[----:B------:R-:W-:Y:S05]  /*0b30*/  BSYNC B3 ;  /* 0x0000000000037941 */ /* 0x000fea0003800000 */
.L_x_23:
[----:B------:R-:W-:Y:S05]  /*0b40*/  WARPSYNC.ALL ;  /* 0x0000000000007948 */ /* 0x000fea0003800000 */
[----:B------:R-:W-:-:S04]  /*0b50*/  UIADD3 UR29, UR5, 0x80, URZ ;  /* 0x00000080051d7890 */ /* 0x000fc8000fffe03f */
[----:B------:R-:W-:-:S04]  /*0b60*/  UIADD3 UR28, UP0, UR29, UR30, URZ ;  /* 0x0000001e1d1c7290 */ /* 0x000fc8000ff1e03f */
[----:B------:R-:W-:Y:S01]  /*0b70*/  ULEA.HI.X.SX32 UR29, UR29, UR31, 0x1, UP0 ;  /* 0x0000001f1d1d7291 */ /* 0x000fe200080f0e3f */
[----:B------:R-:W-:Y:S11]  /*0b80*/  @P0 BRA `(.L_x_30) ;  /* 0x0000000000280947 */ /* 0x000ff60003800000 */
        /* <DEDUP_REMOVED lines=10> */
.L_x_30:
[----:B------:R-:W-:Y:S05]  /*0c30*/  @P0 BRA `(.L_x_31) ;  /* 0x00000000000c0947 */ /* 0x000fea0003800000 */
[----:B------:R0:W-:Y:S01]  /*0c40*/  UTMACMDFLUSH ;  /* 0x00000000000079b7 */ /* 0x0001e20000000000 */
[----:B------:R-:W-:Y:S05]  /*0c50*/  @P0 BRA `(.L_x_31) ;  /* 0x0000000000040947 */ /* 0x000fea0003800000 */
[----:B------:R-:W-:-:S04]  /*0c60*/  DEPBAR.LE SB0, 0x0 ;  /* 0x000080000000791a */ /* 0x000fc80000000000 */
.L_x_31:
[----:B------:R-:W-:Y:S05]  /*0c70*/  WARPSYNC.ALL ;  /* 0x0000000000007948 */ /* 0x000fea0003800000 */
[----:B-----5:R-:W-:Y:S06]  /*0c80*/  BAR.SYNC.DEFER_BLOCKING 0x0 ;  /* 0x0000000000007b1d */ /* 0x020fec0000010000 */
[----:B------:R-:W-:Y:S02]  /*0c90*/  BSSY B3, `(.L_x_32) ;  /* 0x000000b000037945 */ /* 0x000fe40003800000 */
[----:B------:R-:W-:Y:S06]  /*0ca0*/  BAR.SYNC.DEFER_BLOCKING 0x0 ;  /* 0x0000000000007b1d */ /* 0x000fec0000010000 */
[----:B------:R1:W-:Y:S01]  /*0cb0*/  @!P0 STS [R0], RZ ;  /* 0x000000ff00008388 */ /* 0x0003e20000000800 */
[----:B------:R-:W-:Y:S01]  /*0cc0*/  NOP ;  /* 0x0000000000007918 */ /* 0x000fe20000000000 */
[----:B------:R-:W-:Y:S05]  /*0cd0*/  @P2 BRA `(.L_x_33) ;  /* 0x0000000000182947 */ /* 0x000fea0003800000 */
[----:B-1----:R-:W1:Y:S01]  /*0ce0*/  LDS R0, [UR24+0x8] ;  /* 0x00000818ff007984 */ /* 0x002e620008000800 */
[----:B--2---:R-:W2:Y:S01]  /*0cf0*/  LDC.64 R6, c[0x0][0x220] ;  /* 0x00008800ff067b82 */ /* 0x004ea20000000a00 */
[----:B---3--:R-:W-:Y:S02]  /*0d00*/  IMAD.MOV.U32 R3, RZ, RZ, 0x70 ;  /* 0x00000070ff037424 */ /* 0x008fe400078e00ff */
[----:B--2---:R2:W-:Y:S03]  /*0d10*/  STS.64 [UR24], R6 ;  /* 0x00000006ff007988 */ /* 0x0045e60008000a18 */
[----:B-1----:R-:W-:-:S05]  /*0d20*/  LOP3.LUT R0, R0, 0x10, R3, 0xd8, !PT ;  /* 0x0000001000007812 */ /* 0x002fca00078ed803 */
[----:B------:R2:W-:Y:S02]  /*0d30*/  STS [UR24+0x8], R0 ;  /* 0x00000800ff007988 */ /* 0x0005e40008000818 */
.L_x_33:
[----:B-1----:R-:W-:Y:S05]  /*0d40*/  BSYNC B3 ;  /* 0x0000000000037941 */ /* 0x002fea0003800000 */
.L_x_32:
[----:B------:R-:W-:Y:S04]  /*0d50*/  BSSY B3, `(.L_x_34) ;  /* 0x0000033000037945 */ /* 0x000fe80003800000 */
[----:B------:R-:W-:Y:S04]  /*0d60*/  BSSY B4, `(.L_x_35) ;  /* 0x000002e000047945 */ /* 0x000fe80003800000 */
[----:B------:R-:W-:Y:S05]  /*0d70*/  @P2 BRA `(.L_x_36) ;  /* 0x0000000000242947 */ /* 0x000fea0003800000 */
[----:B--2---:R-:W1:Y:S01]  /*0d80*/  LDS R0, [UR24+0x34] ;  /* 0x00003418ff007984 */ /* 0x004e620008000800 */
[----:B---3--:R-:W-:-:S05]  /*0d90*/  IMAD.MOV.U32 R3, RZ, RZ, 0x7f000000 ;  /* 0x7f000000ff037424 */ /* 0x008fca00078e00ff */
[----:B-1----:R-:W-:-:S05]  /*0da0*/  LOP3.LUT R0, R0, 0xff000000, R3, 0xb8, !PT ;  /* 0xff00000000007812 */ /* 0x002fca00078eb803 */
[----:B------:R1:W-:Y:S01]  /*0db0*/  STS [UR24+0x34], R0 ;  /* 0x00003400ff007988 */ /* 0x0003e20008000818 */
[----:B------:R-:W-:Y:S05]  /*0dc0*/  @P2 BRA `(.L_x_37) ;  /* 0x0000000000182947 */ /* 0x000fea0003800000 */
[----:B-1----:R-:W1:Y:S01]  /*0dd0*/  LDS R0, [UR24+0x38] ;  /* 0x00003818ff007984 */ /* 0x002e620008000800 */
[----:B------:R-:W-:-:S05]  /*0de0*/  IMAD.MOV.U32 R3, RZ, RZ, 0xff ;  /* 0x000000ffff037424 */ /* 0x000fca00078e00ff */
[----:B-1----:R-:W-:-:S05]  /*0df0*/  LOP3.LUT R0, R0, 0xff, R3, 0xb8, !PT ;  /* 0x000000ff00007812 */ /* 0x002fca00078eb803 */
[----:B------:R1:W-:Y:S02]  /*0e00*/  STS [UR24+0x38], R0 ;  /* 0x00003800ff007988 */ /* 0x0003e40008000818 */
.L_x_36:
[----:B------:R-:W-:Y:S05]  /*0e10*/  @P2 BRA `(.L_x_38) ;  /* 0x00000000000c2947 */ /* 0x000fea0003800000 */
[----:B------:R1:W-:Y:S02]  /*0e20*/  STS [UR24+0x20], R4 ;  /* 0x00002004ff007988 */ /* 0x0003e40008000818 */
.L_x_37:
[----:B------:R-:W-:Y:S05]  /*0e30*/  @P2 BRA `(.L_x_39) ;  /* 0x0000000000242947 */ /* 0x000fea0003800000 */
[----:B------:R1:W-:Y:S02]  /*0e40*/  STS [UR24+0x24], R5 ;  /* 0x00002405ff007988 */ /* 0x0003e40008000818 */
.L_x_38:
[----:B------:R-:W-:Y:S05]  /*0e50*/  @P2 BRA `(.L_x_40) ;  /* 0x00000000002c2947 */ /* 0x000fea0003800000 */
[----:B-12---:R-:W1:Y:S01]  /*0e60*/  LDS R0, [UR24+0x1c] ;  /* 0x00001c18ff007984 */ /* 0x006e620008000800 */
[----:B---3--:R-:W2:Y:S02]  /*0e70*/  LDC.64 R4, c[0x0][0x248] ;  /* 0x00009200ff047b82 */ /* 0x008ea40000000a00 */
[--C-:B--2---:R-:W-:Y:S02]  /*0e80*/  SHF.R.U32.HI R3, RZ, 0x4, R5.reuse ;  /* 0x00000004ff037819 */ /* 0x104fe40000011605 */
[----:B----4-:R-:W-:-:S05]  /*0e90*/  SHF.R.U64 R2, R4, 0x4, R5 ;  /* 0x0000000404027819 */ /* 0x010fca0000001205 */
[----:B------:R2:W-:Y:S01]  /*0ea0*/  STS [UR24+0xc], R2 ;  /* 0x00000c02ff007988 */ /* 0x0005e20008000818 */
[----:B-1----:R-:W-:-:S05]  /*0eb0*/  LOP3.LUT R0, R0, 0xf, R3, 0xb8, !PT ;  /* 0x0000000f00007812 */ /* 0x002fca00078eb803 */
[----:B------:R2:W-:Y:S02]  /*0ec0*/  STS [UR24+0x1c], R0 ;  /* 0x00001c00ff007988 */ /* 0x0005e40008000818 */
.L_x_39:
[----:B------:R-:W-:Y:S05]  /*0ed0*/  @P2 BRA `(.L_x_41) ;  /* 0x00000000001c2947 */ /* 0x000fea0003800000 */
[----:B-12---:R-:W1:Y:S02]  /*0ee0*/  LDS R0, [UR24+0x34] ;  /* 0x00003418ff007984 */ /* 0x006e640008000800 */
[----:B-1----:R-:W-:-:S05]  /*0ef0*/  LOP3.LUT R0, R0, 0x7, RZ, 0xb8, !PT ;  /* 0x0000000700007812 */ /* 0x002fca00078eb8ff */
[----:B------:R1:W-:Y:S02]  /*0f00*/  STS [UR24+0x34], R0 ;  /* 0x00003400ff007988 */ /* 0x0003e40008000818 */
.L_x_40:
[----:B------:R-:W-:Y:S05]  /*0f10*/  @P2 BRA `(.L_x_42) ;  /* 0x00000000001c2947 */ /* 0x000fea0003800000 */
[----:B-12---:R-:W1:Y:S02]  /*0f20*/  LDS R0, [UR24+0x34] ;  /* 0x00003418ff007984 */ /* 0x006e640008000800 */
[----:B-1----:R-:W-:-:S05]  /*0f30*/  LOP3.LUT R0, R0, 0x38, RZ, 0xb8, !PT ;  /* 0x0000003800007812 */ /* 0x002fca00078eb8ff */
[----:B------:R1:W-:Y:S02]  /*0f40*/  STS [UR24+0x34], R0 ;  /* 0x00003400ff007988 */ /* 0x0003e40008000818 */
.L_x_41:
[----:B------:R-:W-:Y:S05]  /*0f50*/  @P2 BRA `(.L_x_43) ;  /* 0x00000000001c2947 */ /* 0x000fea0003800000 */
[----:B-12---:R-:W1:Y:S02]  /*0f60*/  LDS R0, [UR24+0x8] ;  /* 0x00000818ff007984 */ /* 0x006e640008000800 */
[----:B-1----:R-:W-:-:S05]  /*0f70*/  LOP3.LUT R0, R0, 0x780, RZ, 0xb8, !PT ;  /* 0x0000078000007812 */ /* 0x002fca00078eb8ff */
[----:B------:R1:W-:Y:S02]  /*0f80*/  STS [UR24+0x8], R0 ;  /* 0x00000800ff007988 */ /* 0x0003e40008000818 */
.L_x_42:
[----:B------:R-:W-:Y:S05]  /*0f90*/  @P2 BRA `(.L_x_44) ;  /* 0x0000000000282947 */ /* 0x000fea0003800000 */
[----:B-12---:R-:W1:Y:S02]  /*0fa0*/  LDS R0, [UR24+0x8] ;  /* 0x00000818ff007984 */ /* 0x006e640008000800 */
[----:B-1----:R-:W-:-:S05]  /*0fb0*/  LOP3.LUT R0, R0, 0x1800, RZ, 0xb8, !PT ;  /* 0x0000180000007812 */ /* 0x002fca00078eb8ff */
[----:B------:R1:W-:Y:S02]  /*0fc0*/  STS [UR24+0x8], R0 ;  /* 0x00000800ff007988 */ /* 0x0003e40008000818 */
.L_x_43:
[----:B------:R-:W-:Y:S05]  /*0fd0*/  @P2 BREAK B4 ;  /* 0x0000000000042942 */ /* 0x000fea0003800000 */
[----:B------:R-:W-:Y:S05]  /*0fe0*/  @P2 BRA `(.L_x_45) ;  /* 0x0000000000242947 */ /* 0x000fea0003800000 */
[----:B-12---:R-:W1:Y:S01]  /*0ff0*/  LDS R0, [UR24+0x8] ;  /* 0x00000818ff007984 */ /* 0x006e620008000800 */
[----:B---3--:R-:W-:-:S05]  /*1000*/  IMAD.MOV.U32 R3, RZ, RZ, 0x6000 ;  /* 0x00006000ff037424 */ /* 0x008fca00078e00ff */
[----:B-1----:R-:W-:-:S04]  /*1010*/  LOP3.LUT R0, R0, 0x6000, R3, 0xd8, !PT ;  /* 0x0000600000007812 */ /* 0x002fc800078ed803 */
[----:B------:R-:W-:-:S05]  /*1020*/  LOP3.LUT R0, R0, 0x400000, RZ, 0xb8, !PT ;  /* 0x0040000000007812 */ /* 0x000fca00078eb8ff */
[----:B------:R1:W-:Y:S02]  /*1030*/  STS [UR24+0x8], R0 ;  /* 0x00000800ff007988 */ /* 0x0003e40008000818 */
.L_x_44:
[----:B------:R-:W-:Y:S05]  /*1040*/  BSYNC B4 ;  /* 0x0000000000047941 */ /* 0x000fea0003800000 */
.L_x_35:
[----:B-12---:R-:W1:Y:S02]  /*1050*/  @!P2 LDS R0, [UR24+0x8] ;  /* 0x00000818ff00a984 */ /* 0x006e640008000800 */
[----:B-1----:R-:W-:-:S05]  /*1060*/  @!P2 LOP3.LUT R0, R0, 0x8000, RZ, 0xb8, !PT ;  /* 0x000080000000a812 */ /* 0x002fca00078eb8ff */
[----:B------:R1:W-:Y:S02]  /*1070*/  @!P2 STS [UR24+0x8], R0 ;  /* 0x00000800ff00a988 */ /* 0x0003e40008000818 */
.L_x_45:
[----:B------:R-:W-:Y:S05]  /*1080*/  BSYNC B3 ;  /* 0x0000000000037941 */ /* 0x000fea0003800000 */
.L_x_34:
[----:B------:R-:W-:Y:S05]  /*1090*/  WARPSYNC.ALL ;  /* 0x0000000000007948 */ /* 0x000fea0003800000 */
[----:B------:R1:W-:Y:S01]  /*10a0*/  STL [R1+0x400], RZ ;  /* 0x000400ff01007387 */ /* 0x0003e20000100800 */
[----:B------:R-:W-:Y:S01]  /*10b0*/  UIADD3 UR5, UR5, 0x100, URZ ;  /* 0x0000010005057890 */ /* 0x000fe2000fffe03f */
[----:B------:R-:W-:Y:S02]  /*10c0*/  ISETP.GE.AND P1, PT, R10, 0x1, PT ;  /* 0x000000010a00780c */ /* 0x000fe40003f26270 */
[----:B------:R-:W-:Y:S01]  /*10d0*/  CS2R R24, SRZ ;  /* 0x0000000000187805 */ /* 0x000fe2000001ff00 */
[----:B------:R1:W-:Y:S01]  /*10e0*/  STL [R1+0x404], RZ ;  /* 0x000404ff01007387 */ /* 0x0003e20000100800 */
[----:B------:R-:W-:Y:S01]  /*10f0*/  UIADD3 UR30, UP0, UR5, UR30, URZ ;  /* 0x0000001e051e7290 */ /* 0x000fe2000ff1e03f */
[----:B------:R-:W-:-:S02]  /*1100*/  CS2R R26, SRZ ;  /* 0x00000000001a7805 */ /* 0x000fc4000001ff00 */
[----:B------:R-:W-:Y:S01]  /*1110*/  CS2R R28, SRZ ;  /* 0x00000000001c7805 */ /* 0x000fe2000001ff00 */
[----:B------:R1:W-:Y:S01]  /*1120*/  STL [R1+0x408], RZ ;  /* 0x000408ff01007387 */ /* 0x0003e20000100800 */
[----:B------:R-:W-:Y:S01]  /*1130*/  ULEA.HI.X.SX32 UR31, UR5, UR31, 0x1, UP0 ;  /* 0x0000001f051f7291 */ /* 0x000fe200080f0e3f */
[----:B------:R-:W-:Y:S02]  /*1140*/  CS2R R30, SRZ ;  /* 0x00000000001e7805 */ /* 0x000fe4000001ff00 */
[----:B------:R-:W-:Y:S01]  /*1150*/  CS2R R32, SRZ ;  /* 0x0000000000207805 */ /* 0x000fe2000001ff00 */
[----:B------:R1:W-:Y:S01]  /*1160*/  STL [R1+0x40c], RZ ;  /* 0x00040cff01007387 */ /* 0x0003e20000100800 */
[----:B------:R-:W-:Y:S02]  /*1170*/  CS2R R34, SRZ ;  /* 0x0000000000227805 */ /* 0x000fe4000001ff00 */
[----:B------:R-:W-:Y:S02]  /*1180*/  CS2R R36, SRZ ;  /* 0x0000000000247805 */ /* 0x000fe4000001ff00 */
[----:B------:R-:W-:Y:S01]  /*1190*/  CS2R R38, SRZ ;  /* 0x0000000000267805 */ /* 0x000fe2000001ff00 */
[----:B------:R1:W-:Y:S01]  /*11a0*/  STL [R1+0x410], RZ ;  /* 0x000410ff01007387 */ /* 0x0003e20000100800 */
[----:B------:R-:W-:-:S02]  /*11b0*/  CS2R R40, SRZ ;  /* 0x0000000000287805 */ /* 0x000fc4000001ff00 */
        /* <DEDUP_REMOVED lines=47> */
[----:B------:R-:W-:-:S03]  /*14b0*/  CS2R R112, SRZ ;  /* 0x0000000000707805 */ /* 0x000fc6000001ff00 */
[----:B------:R1:W-:Y:S04]  /*14c0*/  STL [R1+0x444], RZ ;  /* 0x000444ff01007387 */ /* 0x0003e80000100800 */
        /* <DEDUP_REMOVED lines=238> */
[----:B------:R1:W-:Y:S04]  /*23b0*/  STL [R1], RZ ;  /* 0x000000ff01007387 */ /* 0x0003e80000100800 */
        /* <DEDUP_REMOVED lines=126> */
[----:B------:R1:W-:Y:S01]  /*2ba0*/  STL [R1+0x1fc], RZ ;  /* 0x0001fcff01007387 */ /* 0x0003e20000100800 */
[----:B------:R-:W-:Y:S05]  /*2bb0*/  @P0 BRA `(.L_x_46) ;  /* 0x0000000000280947 */ /* 0x000fea0003800000 */
[----:B--234-:R-:W2:Y:S01]  /*2bc0*/  S2R R2, SR_LANEID ;  /* 0x0000000000027919 */ /* 0x01cea20000000000 */
[----:B------:R-:W-:Y:S05]  /*2bd0*/  WARPSYNC.ALL ;  /* 0x0000000000007948 */ /* 0x000fea0003800000 */
[----:B--2---:R-:W-:-:S05]  /*2be0*/  IMAD.SHL.U32 R2, R2, 0x4, RZ ;  /* 0x0000000402027824 */ /* 0x004fca00078e00ff */
[----:B-1----:R1:W2:Y:S02]  /*2bf0*/  LDS R0, [R2+UR24] ;  /* 0x0000001802007984 */ /* 0x0022a40008000800 */
[----:B-1----:R-:W-:-:S05]  /*2c00*/  IADD3 R2, P3, R2, UR30, RZ ;  /* 0x0000001e02027c10 */ /* 0x002fca000ff7e0ff */
[----:B------:R-:W-:-:S05]  /*2c10*/  IMAD.X R3, RZ, RZ, UR31, P3 ;  /* 0x0000001fff037e24 */ /* 0x000fca00098e06ff */
[----:B--2---:R1:W5:Y:S01]  /*2c20*/  ATOMG.E.EXCH.STRONG.GPU PT, RZ, [R2], R0 ;  /* 0x0000000002ff73a8 */ /* 0x00436200041ee100 */
[----:B------:R-:W-:-:S04]  /*2c30*/  DEPBAR {5,4,3,2,1,0} ;  /* 0x0000003f0000791a */ /* 0x000fc80000000000 */
[----:B------:R1:W-:Y:S01]  /*2c40*/  UTMACCTL.IV [UR30] ;  /* 0x000000001e0079b9 */ /* 0x0003e20008000000 */
[----:B------:R-:W-:Y:S01]  /*2c50*/  NOP ;  /* 0x0000000000007918 */ /* 0x000fe20000000000 */
.L_x_46:
[----:B------:R-:W-:Y:S05]  /*2c60*/  @P0 BRA `(.L_x_47) ;  /* 0x00000000000c0947 */ /* 0x000fea0003800000 */
[----:B------:R0:W-:Y:S01]  /*2c70*/  UTMACMDFLUSH ;  /* 0x00000000000079b7 */ /* 0x0001e20000000000 */
[----:B------:R-:W-:Y:S05]  /*2c80*/  @P0 BRA `(.L_x_47) ;  /* 0x0000000000040947 */ /* 0x000fea0003800000 */
[----:B------:R-:W-:-:S04]  /*2c90*/  DEPBAR.LE SB0, 0x0 ;  /* 0x000080000000791a */ /* 0x000fc80000000000 */
.L_x_47:
[----:B------:R-:W-:Y:S05]  /*2ca0*/  WARPSYNC.ALL ;  /* 0x0000000000007948 */ /* 0x000fea0003800000 */
[----:B-----5:R-:W-:Y:S01]  /*2cb0*/  BAR.SYNC.DEFER_BLOCKING 0x0 ;  /* 0x0000000000007b1d */ /* 0x020fe20000010000 */
[----:B------:R-:W-:Y:S01]  /*2cc0*/  USHF.L.U32 UR15, UR25, 0x8, URZ ;  /* 0x00000008190f7899 */ /* 0x000fe2000800063f */
[----:B------:R-:W-:Y:S01]  /*2cd0*/  CS2R R114, SRZ ;  /* 0x0000000000727805 */ /* 0x000fe2000001ff00 */
[----:B------:R-:W-:Y:S01]  /*2ce0*/  USHF.L.U32 UR11, UR36, 0x8, URZ ;  /* 0x00000008240b7899 */ /* 0x000fe2000800063f */
[----:B------:R-:W-:Y:S02]  /*2cf0*/  CS2R R116, SRZ ;  /* 0x0000000000747805 */ /* 0x000fe4000001ff00 */
[----:B------:R-:W-:Y:S01]  /*2d00*/  CS2R R118, SRZ ;  /* 0x0000000000767805 */ /* 0x000fe2000001ff00 */
[----:B------:R-:W-:Y:S01]  /*2d10*/  VOTEU.ALL UP0, P2 ;  /* 0x00000000003f7886 */ /* 0x000fe20001000000 */
[----:B------:R-:W-:Y:S01]  /*2d20*/  UMOV UR6, 0x1 ;  /* 0x0000000100067882 */ /* 0x000fe20000000000 */
[----:B------:R-:W-:Y:S01]  /*2d30*/  VOTEU.ALL UP1, P2 ;  /* 0x00000000003f7886 */ /* 0x000fe20001020000 */
[----:B------:R-:W-:Y:S01]  /*2d40*/  VOTEU.ALL UP2, P2 ;  /* 0x00000000003f7886 */ /* 0x000fe20001040000 */
[----:B------:R-:W-:Y:S01]  /*2d50*/  CS2R R120, SRZ ;  /* 0x0000000000787805 */ /* 0x000fe2000001ff00 */
[----:B------:R-:W-:-:S04]  /*2d60*/  @!UP0 UIADD3 UR8, -UR6, 0x100000, URZ ;  /* 0x0010000006088890 */ /* 0x000fc8000fffe13f */
[----:B------:R-:W-:Y:S02]  /*2d70*/  @!UP0 USHF.L.U32 UR9, UR8, 0xb, URZ ;  /* 0x0000000b08098899 */ /* 0x000fe4000800063f */
[----:B------:R-:W-:Y:S01]  /*2d80*/  @!UP0 USHF.L.U32 UR8, UR8, 0x1, URZ ;  /* 0x0000000108088899 */ /* 0x000fe2000800063f */
        /* <DEDUP_REMOVED lines=9> */
[----:B------:R-:W-:Y:S01]  /*2e20*/  VOTEU.ALL UP0, P2 ;  /* 0x00000000003f7886 */ /* 0x000fe20001000000 */
[----:B------:R-:W-:Y:S02]  /*2e30*/  CS2R R128, SRZ ;  /* 0x0000000000807805 */ /* 0x000fe4000001ff00 */
[----:B------:R-:W-:Y:S02]  /*2e40*/  CS2R R130, SRZ ;  /* 0x0000000000827805 */ /* 0x000fe4000001ff00 */
[----:B------:R-:W-:Y:S02]  /*2e50*/  CS2R R132, SRZ ;  /* 0x0000000000847805 */ /* 0x000fe4000001ff00 */
[----:B------:R-:W-:-:S02]  /*2e60*/  CS2R R134, SRZ ;  /* 0x0000000000867805 */ /* 0x000fc4000001ff00 */
[----:B------:R-:W-:Y:S02]  /*2e70*/  CS2R R136, SRZ ;  /* 0x0000000000887805 */ /* 0x000fe4000001ff00 */
[----:B------:R-:W-:Y:S01]  /*2e80*/  CS2R R138, SRZ ;  /* 0x00000000008a7805 */ /* 0x000fe2000001ff00 */
[----:B------:R-:W2:Y:S02]  /*2e90*/  FENCE.VIEW.ASYNC.S ;  /* 0x00000000000073c6 */ /* 0x000ea40000000000 */
[----:B--2---:R2:W3:Y:S02]  /*2ea0*/  @!UP0 SYNCS.EXCH.64 URZ, [UR24+0x18000], UR8 ;  /* 0x01800008183f85b2 */ /* 0x0044e40008000100 */
[----:B---3--:R-:W-:Y:S01]  /*2eb0*/  BAR.SYNC.DEFER_BLOCKING 0x0 ;  /* 0x0000000000007b1d */ /* 0x008fe20000010000 */
[----:B------:R-:W-:Y:S02]  /*2ec0*/  CS2R R140, SRZ ;  /* 0x00000000008c7805 */ /* 0x000fe4000001ff00 */
[----:B------:R-:W-:-:S02]  /*2ed0*/  CS2R R142, SRZ ;  /* 0x00000000008e7805 */ /* 0x000fc4000001ff00 */
[----:B------:R-:W-:Y:S02]  /*2ee0*/  CS2R R144, SRZ ;  /* 0x0000000000907805 */ /* 0x000fe4000001ff00 */
[----:B------:R-:W-:Y:S02]  /*2ef0*/  CS2R R146, SRZ ;  /* 0x0000000000927805 */ /* 0x000fe4000001ff00 */
[----:B------:R-:W-:Y:S02]  /*2f00*/  CS2R R148, SRZ ;  /* 0x0000000000947805 */ /* 0x000fe4000001ff00 */
[----:B------:R-:W-:Y:S01]  /*2f10*/  CS2R R150, SRZ ;  /* 0x0000000000967805 */ /* 0x000fe2000001ff00 */
[----:B------:R2:W3:Y:S02]  /*2f20*/  @!UP1 SYNCS.EXCH.64 URZ, [UR24+0x18008], UR12 ;  /* 0x0180080c183f95b2 */ /* 0x0004e40008000100 */
[----:B---3--:R-:W-:Y:S06]  /*2f30*/  BAR.SYNC.DEFER_BLOCKING 0x0 ;  /* 0x0000000000007b1d */ /* 0x008fec0000010000 */
[----:B------:R2:W3:Y:S02]  /*2f40*/  @!UP2 SYNCS.EXCH.64 URZ, [UR24+0x18010], UR6 ;  /* 0x01801006183fa5b2 */ /* 0x0004e40008000100 */
[----:B--2---:R-:W-:Y:S05]  /*2f50*/  @!P1 BRA `(.L_x_48) ;  /* 0x0000004800f89947 */ /* 0x004fea0003800000 */
[----:B------:R2:W-:Y:S01]  /*2f60*/  STL [R1+0x400], RZ ;  /* 0x000400ff01007387 */ /* 0x0005e20000100800 */
[----:B------:R-:W-:Y:S02]  /*2f70*/  CS2R R24, SRZ ;  /* 0x0000000000187805 */ /* 0x000fe4000001ff00 */
        /* <DEDUP_REMOVED lines=83> */
[----:B------:R-:W-:Y:S01]  /*34b0*/  CS2R R150, SRZ ;  /* 0x0000000000967805 */ /* 0x000fe2000001ff00 */
[----:B------:R-:W-:Y:S01]  /*34c0*/  UMOV UR5, URZ ;  /* 0x0000003f00057c82 */ /* 0x000fe20008000000 */
[----:B------:R-:W-:Y:S01]  /*34d0*/  UMOV UR10, URZ ;  /* 0x0000003f000a7c82 */ /* 0x000fe20008000000 */
        /* <DEDUP_REMOVED lines=361> */
[----:B------:R2:W-:Y:S02]  /*4b70*/  STL [R1+0x1fc], RZ ;  /* 0x0001fcff01007387 */ /* 0x0005e40000100800 */
.L_x_50:
[----:B-1----:R-:W1:Y:S01]  /*4b80*/  S2R R0, SR_TID.X ;  /* 0x0000000000007919 */ /* 0x002e620000002100 */
[----:B---3--:R-:W-:Y:S01]  /*4b90*/  BAR.SYNC.DEFER_BLOCKING 0x0 ;  /* 0x0000000000007b1d */ /* 0x008fe20000010000 */
[----:B------:R-:W-:Y:S02]  /*4ba0*/  ELECT P0, URZ, PT ;  /* 0x00000000003f782f */ /* 0x000fe40003800000 */
[----:B------:R-:W-:Y:S01]  /*4bb0*/  ELECT P1, URZ, PT ;  /* 0x00000000003f782f */ /* 0x000fe20003820000 */
[----:B------:R-:W-:Y:S02]  /*4bc0*/  ULEA UR19, UR5, UR24, 0x3 ;  /* 0x0000001805137291 */ /* 0x000fe4000f8e183f */
[----:B------:R-:W-:Y:S01]  /*4bd0*/  ULEA UR8, UR5, UR24, 0xe ;  /* 0x0000001805087291 */ /* 0x000fe2000f8e703f */
[----:B------:R-:W-:-:S03]  /*4be0*/  UMOV UR14, UR10 ;  /* 0x0000000a000e7c82 */ /* 0x000fc60008000000 */
[----:B------:R-:W-:Y:S02]  /*4bf0*/  UIADD3 UR12, UR8, 0xc000, URZ ;  /* 0x0000c000080c7890 */ /* 0x000fe4000fffe03f */
[----:B------:R-:W-:Y:S02]  /*4c00*/  USHF.R.U32.HI UR20, URZ, 0x4, UR8 ;  /* 0x000000043f147899 */ /* 0x000fe40008011608 */
[----:B------:R-:W-:Y:S02]  /*4c10*/  USHF.R.U32.HI UR18, URZ, 0x4, UR12 ;  /* 0x000000043f127899 */ /* 0x000fe4000801160c */
[----:B------:R-:W-:Y:S02]  /*4c20*/  USGXT.U32 UR20, UR20, 0xe ;  /* 0x0000000e1414789a */ /* 0x000fe40008000000 */
[----:B------:R-:W-:Y:S01]  /*4c30*/  USGXT.U32 UR18, UR18, 0xe ;  /* 0x0000000e1212789a */ /* 0x000fe20008000000 */
[----:B-1----:R-:W-:-:S04]  /*4c40*/  LOP3.LUT R0, R0, 0x7f, RZ, 0xc0, !PT ;  /* 0x0000007f00007812 */ /* 0x002fc800078ec0ff */
[C---:B------:R-:W-:Y:S02]  /*4c50*/  ISETP.LT.U32.AND P0, PT, R0.reuse, 0x20, P0 ;  /* 0x000000200000780c */ /* 0x040fe40000701070 */
[----:B------:R-:W-:Y:S01]  /*4c60*/  ISETP.LT.U32.AND P1, PT, R0, 0x20, P1 ;  /* 0x000000200000780c */ /* 0x000fe20000f21070 */
[----:B------:R-:W-:-:S04]  /*4c70*/  @!P2 IMAD.MOV.U32 R0, RZ, RZ, 0x8000 ;  /* 0x00008000ff00a424 */ /* 0x000fc800078e00ff */
[----:B------:R1:W-:Y:S01]  /*4c80*/  @!P2 SYNCS.ARRIVE.TRANS64 RZ, [UR19+0x18000], R0 ;  /* 0x01800000ffffa9a7 */ /* 0x0003e20008000013 */
[----:B------:R3:W-:Y:S06]  /*4c90*/  MEMBAR.ALL.CTA ;  /* 0x0000000000007992 */ /* 0x0007ec0000008000 */
[----:B---3--:R-:W3:Y:S02]  /*4ca0*/  FENCE.VIEW.ASYNC.S ;  /* 0x00000000000073c6 */ /* 0x008ee40000000000 */
[----:B---3--:R-:W-:Y:S01]  /*4cb0*/  VOTEU.ANY UP0, P0 ;  /* 0x00000000003f7886 */ /* 0x008fe20000000100 */
[----:B------:R-:W-:Y:S01]  /*4cc0*/  VOTEU.ANY UP2, P0 ;  /* 0x00000000003f7886 */ /* 0x000fe20000040100 */
[----:B------:R-:W-:Y:S01]  /*4cd0*/  VOTEU.ANY UP1, P1 ;  /* 0x00000000003f7886 */ /* 0x000fe20000820100 */
[----:B------:R-:W-:Y:S01]  /*4ce0*/  VOTEU.ANY UP3, P1 ;  /* 0x00000000003f7886 */ /* 0x000fe20000860100 */
[----:B-1----:R-:W-:Y:S01]  /*4cf0*/  IMAD.U32 R0, RZ, RZ, UR4 ;  /* 0x00000004ff007e24 */ /* 0x002fe2000f8e00ff */
[----:B------:R-:W-:Y:S01]  /*4d00*/  @UP0 UIADD3 UR9, UR19, 0x18000, URZ ;  /* 0x0001800013090890 */ /* 0x000fe2000fffe03f */
[----:B------:R-:W-:Y:S01]  /*4d10*/  @UP0 UMOV UR6, UR26 ;  /* 0x0000001a00060c82 */ /* 0x000fe20008000000 */
[----:B------:R-:W-:Y:S01]  /*4d20*/  @UP0 UMOV UR7, UR27 ;  /* 0x0000001b00070c82 */ /* 0x000fe20008000000 */
[----:B------:R-:W-:Y:S01]  /*4d30*/  @UP1 UIADD3 UR13, UR19, 0x18000, URZ ;  /* 0x00018000130d1890 */ /* 0x000fe2000fffe03f */
[----:B------:R-:W-:Y:S01]  /*4d40*/  SHF.L.U32 R0, R0, 0x1f, RZ ;  /* 0x0000001f00007819 */ /* 0x000fe200000006ff */
[----:B------:R-:W-:Y:S01]  /*4d50*/  @UP1 UMOV UR16, UR28 ;  /* 0x0000001c00101c82 */ /* 0x000fe20008000000 */
[----:B------:R-:W-:Y:S01]  /*4d60*/  @UP1 UMOV UR17, UR29 ;  /* 0x0000001d00111c82 */ /* 0x000fe20008000000 */
[----:B------:R-:W-:Y:S06]  /*4d70*/  BAR.SYNC.DEFER_BLOCKING 0x0 ;  /* 0x0000000000007b1d */ /* 0x000fec0000010000 */
[----:B------:R1:W-:Y:S02]  /*4d80*/  @UP2 UTMALDG.2D [UR8], [UR6] ;  /* 0x00000008060025b4 */ /* 0x0003e40008008000 */
[----:B------:R-:W-:Y:S06]  /*4d90*/  BAR.SYNC.DEFER_BLOCKING 0x0 ;  /* 0x0000000000007b1d */ /* 0x000fec0000010000 */
[----:B------:R1:W-:Y:S02]  /*4da0*/  @UP3 UTMALDG.2D [UR12], [UR16] ;  /* 0x0000000c100035b4 */ /* 0x0003e40008008000 */
[----:B------:R-:W-:Y:S06]  /*4db0*/  BAR.SYNC.DEFER_BLOCKING 0x0 ;  /* 0x0000000000007b1d */ /* 0x000fec0000010000 */
[----:B------:R-:W3:Y:S02]  /*4dc0*/  SYNCS.PHASECHK.TRANS64.TRYWAIT P0, [UR19+0x18000], R0 ;  /* 0x01800000ff0075a7 */ /* 0x000ee40008000153 */
[----:B-1-3--:R-:W-:Y:S05]  /*4dd0*/  @!P0 BRA `(.L_x_49) ;  /* 0x00000078009c8947 */ /* 0x00afea0003800000 */
.L_x_51:
[----:B------:R-:W-:Y:S01]  /*4de0*/  STL.64 [R1+0x6c0], R150 ;  /* 0x0006c09601007387 */ /* 0x000fe20000100a00 */
[----:B------:R-:W-:Y:S01]  /*4df0*/  UMOV UR16, UR20 ;  /* 0x0000001400107c82 */ /* 0x000fe20008000000 */
[----:B------:R-:W-:Y:S01]  /*4e00*/  UMOV UR17, 0x80000020 ;  /* 0x8000002000117882 */ /* 0x000fe20000000000 */
[----:B------:R-:W-:Y:S01]  /*4e10*/  UMOV UR19, 0x80000020 ;  /* 0x8000002000137882 */ /* 0x000fe20000000000 */
[----:B------:R-:W-:Y:S01]  /*4e20*/  STL.64 [R1+0x6b8], R148 ;  /* 0x0006b89401007387 */ /* 0x000fe20000100a00 */
[----:B------:R-:W-:Y:S01]  /*4e30*/  UMOV UR8, URZ ;  /* 0x0000003f00087c82 */ /* 0x000fe20008000000 */
[----:B------:R-:W-:Y:S01]  /*4e40*/  UMOV UR22, 0xfffffffe ;  /* 0xfffffffe00167882 */ /* 0x000fe20000000000 */
[----:B------:R-:W-:Y:S01]  /*4e50*/  UMOV UR23, 0x7fffffdf ;  /* 0x7fffffdf00177882 */ /* 0x000fe20000000000 */
[----:B------:R-:W-:Y:S01]  /*4e60*/  STL.64 [R1+0x6b0], R146 ;  /* 0x0006b09201007387 */ /* 0x000fe20000100a00 */
[----:B------:R-:W-:Y:S01]  /*4e70*/  UMOV UR6, UR18 ;  /* 0x0000001200067c82 */ /* 0x000fe20008000000 */
[----:B------:R-:W-:Y:S01]  /*4e80*/  UMOV UR7, URZ ;  /* 0x0000003f00077c82 */ /* 0x000fe20008000000 */
[----:B------:R-:W1:Y:S01]  /*4e90*/  LDC R0, c[0x0][0x230] ;  /* 0x00008c00ff007b82 */ /* 0x000e620000000800 */
[----:B------:R-:W-:Y:S04]  /*4ea0*/  STL.64 [R1+0x6a8], R144 ;  /* 0x0006a89001007387 */ /* 0x000fe80000100a00 */
        /* <DEDUP_REMOVED lines=9> */
[----:B------:R3:W-:Y:S04]  /*4f40*/  STL.64 [R1+0x658], R124 ;  /* 0x0006587c01007387 */ /* 0x0007e80000100a00 */
[----:B---3--:R-:W3:Y:S04]  /*4f50*/  LDL.LU.64 R124, [R1] ;  /* 0x00000000017c7983 */ /* 0x008ee80000300a00 */
[----:B------:R-:W5:Y:S04]  /*4f60*/  LDL.LU.64 R126, [R1+0x8] ;  /* 0x00000800017e7983 */ /* 0x000f680000300a00 */
[----:B------:R-:W2:Y:S04]  /*4f70*/  LDL.LU.64 R128, [R1+0x10] ;  /* 0x0000100001807983 */ /* 0x000ea80000300a00 */
[----:B------:R-:W4:Y:S04]  /*4f80*/  LDL.LU.64 R130, [R1+0x18] ;  /* 0x0000180001827983 */ /* 0x000f280000300a00 */
[----:B------:R-:W3:Y:S04]  /*4f90*/  LDL.LU.64 R132, [R1+0x20] ;  /* 0x0000200001847983 */ /* 0x000ee80000300a00 */
        /* <DEDUP_REMOVED lines=9> */
[----:B-----5:R-:W-:Y:S04]  /*5030*/  STL.64 [R1+0x8c0], R150 ;  /* 0x0008c09601007387 */ /* 0x020fe80000100a00 */
[----:B---3--:R-:W-:Y:S04]  /*5040*/  STL.64 [R1+0x8b8], R148 ;  /* 0x0008b89401007387 */ /* 0x008fe80000100a00 */
[----:B----4-:R-:W-:Y:S04]  /*5050*/  STL.64 [R1+0x8b0], R146 ;  /* 0x0008b09201007387 */ /* 0x010fe80000100a00 */
[----:B--2---:R-:W-:Y:S04]  /*5060*/  STL.64 [R1+0x8a8], R144 ;  /* 0x0008a89001007387 */ /* 0x004fe80000100a00 */
        /* <DEDUP_REMOVED lines=60> */
[----:B--2---:R-:W2:Y:S04]  /*5430*/  LDL.LU.64 R24, [R1+0x200] ;  /* 0x0002000001187983 */ /* 0x004ea80000300a00 */
[----:B------:R-:W3:Y:S04]  /*5440*/  LDL.LU.64 R26, [R1+0x208] ;  /* 0x00020800011a7983 */ /* 0x000ee80000300a00 */
[----:B------:R-:W4:Y:S04]  /*5450*/  LDL.LU.64 R28, [R1+0x210] ;  /* 0x00021000011c7983 */ /* 0x000f280000300a00 */
[----:B------:R-:W5:Y:S04]  /*5460*/  LDL.LU.64 R30, [R1+0x218] ;  /* 0x00021800011e7983 */ /* 0x000f680000300a00 */
[----:B------:R-:W2:Y:S04]  /*5470*/  LDL.LU.64 R32, [R1+0x220] ;  /* 0x0002200001207983 */ /* 0x000ea80000300a00 */
        /* <DEDUP_REMOVED lines=59> */
[----:B-----5:R-:W-:Y:S04]  /*5830*/  STL.64 [R1+0xac0], R150 ;  /* 0x000ac09601007387 */ /* 0x020fe80000100a00 */
[----:B----4-:R-:W-:Y:S04]  /*5840*/  STL.64 [R1+0xab8], R148 ;  /* 0x000ab89401007387 */ /* 0x010fe80000100a00 */
[----:B---3--:R-:W-:Y:S04]  /*5850*/  STL.64 [R1+0xab0], R146 ;  /* 0x000ab09201007387 */ /* 0x008fe80000100a00 */
        /* <DEDUP_REMOVED lines=62> */
[----:B------:R-:W2:Y:S04]  /*5c40*/  LDL.LU.64 R26, [R1+0x408] ;  /* 0x00040800011a7983 */ /* 0x000ea80000300a00 */
        /* <DEDUP_REMOVED lines=61> */
[----:B------:R-:W2:Y:S01]  /*6020*/  LDL.LU.64 R150, [R1+0x5f8] ;  /* 0x0005f80001967983 */ /* 0x000ea20000300a00 */
[----:B------:R-:W-:-:S02]  /*6030*/  UIADD3 UR20, UP0, UR20, 0x2, URZ ;  /* 0x0000000214147890 */ /* 0x000fc4000ff1e03f */
[----:B------:R-:W-:Y:S01]  /*6040*/  UIADD3.64 UR22, UR6, -UR22, URZ ;  /* 0x8000001606167297 */ /* 0x000fe2000fffe03f */
[----:B------:R-:W3:Y:S01]  /*6050*/  LDL.LU.64 R152, [R1+0x70] ;  /* 0x0000700001987983 */ /* 0x000ee20000300a00 */
[----:B------:R-:W-:-:S03]  /*6060*/  UIADD3.X UR21, UR8, -0x7fffffe0, URZ, UP0, !UPT ;  /* 0x8000002008157890 */ /* 0x000fc600087fe43f */
[----:B------:R-:W3:Y:S04]  /*6070*/  LDL.LU.64 R154, [R1+0x78] ;  /* 0x00007800019a7983 */ /* 0x000ee80000300a00 */
        /* <DEDUP_REMOVED lines=47> */
[----:B------:R-:W3:Y:S01]  /*6370*/  LDL.LU.64 R250, [R1+0x1f8] ;  /* 0x0001f80001fa7983 */ /* 0x000ee20000300a00 */
[----:B--2---:R-:W-:-:S06]  /*6380*/  WARPGROUP.ARRIVE ;  /* 0x00000000000079c5 */ /* 0x004fcc0000000000 */
[----:B------:R-:W-:Y:S03]  /*6390*/  QGMMA.64x256x32.F32.E4M3.E4M3 R24, gdesc[UR16], R24, gsb0 ;  /* 0x03e00000101879f3 */ /* 0x000fe60008000818 */
[----:B------:R-:W-:Y:S02]  /*63a0*/  WARPGROUP.DEPBAR.LE gsb0, 0x0 ;  /* 0x00008000000079c5 */ /* 0x000fe40000010000 */
[----:B------:R-:W-:-:S15]  /*63b0*/  WARPGROUP.ARRIVE ;  /* 0x00000000000079c5 */ /* 0x000fde0000000000 */
[----:B------:R-:W-:-:S08]  /*63c0*/  NOP ;  /* 0x0000000000007918 */ /* 0x000fd00000000000 */
[----:B------:R-:W-:Y:S03]  /*63d0*/  QGMMA.64x256x32.F32.E4M3.E4M3 R24, gdesc[UR20], R24, gsb0 ;  /* 0x03e00000141879f3 */ /* 0x000fe60008000818 */
[----:B------:R-:W-:Y:S02]  /*63e0*/  WARPGROUP.DEPBAR.LE gsb0, 0x0 ;  /* 0x00008000000079c5 */ /* 0x000fe40000010000 */
        /* <DEDUP_REMOVED lines=128> */
[----:B------:R-:W-:-:S02]  /*6bf0*/  UIADD3.64 UR16, UR20, 0xfe, URZ ;  /* 0x000000fe14107897 */ /* 0x000fc4000fffe03f */
[----:B------:R-:W-:Y:S01]  /*6c00*/  UIADD3.64 UR32, UR20, 0x100, URZ ;  /* 0x0000010014207897 */ /* 0x000fe2000fffe03f */
[----:B------:R-:W-:Y:S01]  /*6c10*/  UMOV UR34, UR22 ;  /* 0x0000001600227c82 */ /* 0x000fe20008000000 */
[----:B------:R-:W-:Y:S01]  /*6c20*/  UMOV UR35, UR23 ;  /* 0x0000001700237c82 */ /* 0x000fe20008000000 */
        /* <DEDUP_REMOVED lines=71> */
[----:B--2---:R-:W3:Y:S04]  /*70a0*/  LDL.LU.64 R150, [R1+0x8c0] ;  /* 0x0008c00001967983 */ /* 0x004ee80000300a00 */
        /* <DEDUP_REMOVED lines=13> */
[----:B------:R-:W-:-:S02]  /*7180*/  UIADD3.64 UR16, UR20, 0x1fe, URZ ;  /* 0x000001fe14107897 */ /* 0x000fc4000fffe03f */
[----:B------:R-:W-:Y:S01]  /*7190*/  UIADD3.64 UR32, UR20, 0x200, URZ ;  /* 0x0000020014207897 */ /* 0x000fe2000fffe03f */
[----:B------:R-:W2:Y:S01]  /*71a0*/  LDL.LU.64 R122, [R1+0x850] ;  /* 0x00085000017a7983 */ /* 0x000ea20000300a00 */
[----:B------:R-:W-:Y:S01]  /*71b0*/  UMOV UR34, UR22 ;  /* 0x0000001600227c82 */ /* 0x000fe20008000000 */
[----:B------:R-:W-:Y:S02]  /*71c0*/  UMOV UR35, UR23 ;  /* 0x0000001700237c82 */ /* 0x000fe40008000000 */
        /* <DEDUP_REMOVED lines=49> */
[----:B---3--:R-:W-:-:S06]  /*74e0*/  WARPGROUP.ARRIVE ;  /* 0x00000000000079c5 */ /* 0x008fcc0000000000 */
[----:B------:R-:W-:Y:S03]  /*74f0*/  QGMMA.64x256x32.F32.E4M3.E4M3 R124, gdesc[UR16], R124, gsb0 ;  /* 0x03e00000107c79f3 */ /* 0x000fe6000800087c */
[----:B------:R-:W-:Y:S02]  /*7500*/  WARPGROUP.DEPBAR.LE gsb0, 0x0 ;  /* 0x00008000000079c5 */ /* 0x000fe40000010000 */
[----:B------:R-:W-:-:S15]  /*7510*/  WARPGROUP.ARRIVE ;  /* 0x00000000000079c5 */ /* 0x000fde0000000000 */
[----:B------:R-:W-:-:S08]  /*7520*/  NOP ;  /* 0x0000000000007918 */ /* 0x000fd00000000000 */
[----:B------:R-:W-:Y:S03]  /*7530*/  QGMMA.64x256x32.F32.E4M3.E4M3 R124, gdesc[UR32], R124, gsb0 ;  /* 0x03e00000207c79f3 */ /* 0x000fe6000800087c */
[----:B------:R-:W-:Y:S02]  /*7540*/  WARPGROUP.DEPBAR.LE gsb0, 0x0 ;  /* 0x00008000000079c5 */ /* 0x000fe40000010000 */
[----:B------:R-:W-:Y:S04]  /*7550*/  STL.64 [R1], R124 ;  /* 0x0000007c01007387 */ /* 0x000fe80000100a00 */
        /* <DEDUP_REMOVED lines=63> */
[----:B---3--:R-:W2:Y:S04]  /*7950*/  LDL.LU.64 R150, [R1+0x6c0] ;  /* 0x0006c00001967983 */ /* 0x008ea80000300a00 */
        /* <DEDUP_REMOVED lines=14> */
[----:B------:R-:W-:Y:S02]  /*7a40*/  UIADD3.64 UR20, UR20, 0x300, URZ ;  /* 0x0000030014147897 */ /* 0x000fe4000fffe03f */
[----:B------:R-:W-:Y:S02]  /*7a50*/  UIADD3 UR10, UR10, 0x40, URZ ;  /* 0x000000400a0a7890 */ /* 0x000fe4000fffe03f */
[----:B------:R-:W-:-:S04]  /*7a60*/  UIADD3 UR5, UR5, 0x1, URZ ;  /* 0x0000000105057890 */ /* 0x000fc8000fffe03f */
[----:B-1----:R-:W-:Y:S01]  /*7a70*/  ISETP.LE.AND P0, PT, R0, UR10, PT ;  /* 0x0000000a00007c0c */ /* 0x002fe2000bf03270 */
[----:B------:R-:W-:-:S04]  /*7a80*/  UISETP.NE.U32.AND UP0, UPT, UR5, 0x3, UPT ;  /* 0x000000030500788c */ /* 0x000fc8000bf05070 */
[----:B------:R-:W-:Y:S02]  /*7a90*/  USEL UR6, URZ, 0x1, UP0 ;  /* 0x000000013f067887 */ /* 0x000fe40008000000 */
[----:B------:R-:W-:Y:S02]  /*7aa0*/  USEL UR5, UR5, URZ, UP0 ;  /* 0x0000003f05057287 */ /* 0x000fe40008000000 */
[----:B------:R-:W-:Y:S01]  /*7ab0*/  ULOP3.LUT UR4, UR4, UR6, URZ, 0x3c, !UPT ;  /* 0x0000000604047292 */ /* 0x000fe2000f8e3c3f */
[----:B--2---:R-:W-:-:S06]  /*7ac0*/  WARPGROUP.ARRIVE ;  /* 0x00000000000079c5 */ /* 0x004fcc0000000000 */
[----:B------:R-:W-:Y:S03]  /*7ad0*/  QGMMA.64x256x32.F32.E4M3.E4M3 R24, gdesc[UR16], R24, gsb0 ;  /* 0x03e00000101879f3 */ /* 0x000fe60008000818 */
[----:B------:R-:W-:Y:S02]  /*7ae0*/  WARPGROUP.DEPBAR.LE gsb0, 0x0 ;  /* 0x00008000000079c5 */ /* 0x000fe40000010000 */
[----:B------:R-:W-:-:S15]  /*7af0*/  WARPGROUP.ARRIVE ;  /* 0x00000000000079c5 */ /* 0x000fde0000000000 */
[----:B------:R-:W-:-:S08]  /*7b00*/  NOP ;  /* 0x0000000000007918 */ /* 0x000fd00000000000 */
[----:B------:R-:W-:Y:S03]  /*7b10*/  QGMMA.64x256x32.F32.E4M3.E4M3 R24, gdesc[UR20], R24, gsb0 ;  /* 0x03e00000141879f3 */ /* 0x000fe60008000818 */
[----:B------:R-:W-:Y:S02]  /*7b20*/  WARPGROUP.DEPBAR.LE gsb0, 0x0 ;  /* 0x00008000000079c5 */ /* 0x000fe40000010000 */
[----:B----4-:R-:W-:Y:S05]  /*7b30*/  @!P0 BRA `(.L_x_50) ;  /* 0xffffffd000108947 */ /* 0x010fea000383ffff */
.L_x_48:
[----:B------:R-:W2:Y:S04]  /*7b40*/  LDL.LU R158, [R1+0x430] ;  /* 0x00043000019e7983 */ /* 0x000ea80000300800 */
[----:B------:R-:W5:Y:S04]  /*7b50*/  LDL.LU R157, [R1+0x434] ;  /* 0x00043400019d7983 */ /* 0x000f680000300800 */
        /* <DEDUP_REMOVED lines=24> */
[----:B-1----:R-:W5:Y:S04]  /*7ce0*/  LDL.LU R4, [R1+0x498] ;  /* 0x0004980001047983 */ /* 0x002f680000300800 */
[----:B------:R-:W5:Y:S04]  /*7cf0*/  LDL.LU R3, [R1+0x49c] ;  /* 0x00049c0001037983 */ /* 0x000f680000300800 */
[----:B----4-:R-:W4:Y:S04]  /*7d00*/  LDL.LU R2, [R1+0x4a0] ;  /* 0x0004a00001027983 */ /* 0x010f280000300800 */
[----:B------:R-:W4:Y:S04]  /*7d10*/  LDL.LU R0, [R1+0x4a4] ;  /* 0x0004a40001007983 */ /* 0x000f280000300800 */
[----:B------:R-:W4:Y:S04]  /*7d20*/  LDL.LU R160, [R1+0x400] ;  /* 0x0004000001a07983 */ /* 0x000f280000300800 */
[----:B------:R-:W4:Y:S04]  /*7d30*/  LDL.LU R159, [R1+0x404] ;  /* 0x00040400019f7983 */ /* 0x000f280000300800 */
[----:B------:R4:W-:Y:S04]  /*7d40*/  STL [R1+0x754], R88 ;  /* 0x0007545801007387 */ /* 0x0009e80000100800 */
[----:B------:R-:W-:Y:S04]  /*7d50*/  STL [R1+0x750], R89 ;  /* 0x0007505901007387 */ /* 0x000fe80000100800 */
        /* <DEDUP_REMOVED lines=61> */
[----:B------:R-:W-:Y:S01]  /*8130*/  STL [R1+0x658], R151 ;  /* 0x0006589701007387 */ /* 0x000fe20000100800 */
[----:B------:R-:W-:-:S02]  /*8140*/  F2FP.SATFINITE.E4M3.F32.PACK_AB_MERGE_C R32, R33, R32, RZ ;  /* 0x000000202120723e */ /* 0x000fc400048070ff */
[----:B------:R-:W-:Y:S01]  /*8150*/  F2FP.SATFINITE.E4M3.F32.PACK_AB_MERGE_C R34, R35, R34, RZ ;  /* 0x000000222322723e */ /* 0x000fe200048070ff */
[----:B---3--:R-:W-:Y:S01]  /*8160*/  BAR.SYNC.DEFER_BLOCKING 0x0 ;  /* 0x0000000000007b1d */ /* 0x008fe20000010000 */
[----:B--2---:R-:W-:Y:S02]  /*8170*/  IMAD.MOV.U32 R190, RZ, RZ, R158 ;  /* 0x000000ffffbe7224 */ /* 0x004fe400078e009e */
[----:B-----5:R-:W-:Y:S02]  /*8180*/  IMAD.MOV.U32 R189, RZ, RZ, R157 ;  /* 0x000000ffffbd7224 */ /* 0x020fe400078e009d */
[----:B------:R-:W-:Y:S02]  /*8190*/  IMAD.MOV.U32 R188, RZ, RZ, R156 ;  /* 0x000000ffffbc7224 */ /* 0x000fe400078e009c */
[----:B------:R-:W-:Y:S01]  /*81a0*/  IMAD.MOV.U32 R187, RZ, RZ, R155 ;  /* 0x000000ffffbb7224 */ /* 0x000fe200078e009b */
[----:B----4-:R-:W-:Y:S01]  /*81b0*/  F2FP.SATFINITE.E4M3.F32.PACK_AB_MERGE_C R88, R159, R160, RZ ;  /* 0x000000a09f58723e */ /* 0x010fe200048070ff */
[----:B------:R-:W-:Y:S01]  /*81c0*/  IMAD.MOV.U32 R186, RZ, RZ, R154 ;  /* 0x000000ffffba7224 */ /* 0x000fe200078e009a */
[----:B------:R-:W-:Y:S01]  /*81d0*/  F2FP.SATFINITE.E4M3.F32.PACK_AB_MERGE_C R36, R37, R36, RZ ;  /* 0x000000242524723e */ /* 0x000fe200048070ff */
[----:B------:R-:W-:Y:S01]  /*81e0*/  IMAD.MOV.U32 R185, RZ, RZ, R153 ;  /* 0x000000ffffb97224 */ /* 0x000fe200078e0099 */
[----:B------:R-:W-:Y:S01]  /*81f0*/  F2FP.SATFINITE.E4M3.F32.PACK_AB_MERGE_C R38, R39, R38, RZ ;  /* 0x000000262726723e */ /* 0x000fe200048070ff */
[----:B------:R1:W-:Y:S01]  /*8200*/  STL [R1+0x654], R88 ;  /* 0x0006545801007387 */ /* 0x0003e20000100800 */
[----:B------:R-:W-:Y:S01]  /*8210*/  IMAD.MOV.U32 R184, RZ, RZ, R152 ;  /* 0x000000ffffb87224 */ /* 0x000fe200078e0098 */
[----:B------:R-:W-:Y:S01]  /*8220*/  F2FP.SATFINITE.E4M3.F32.PACK_AB_MERGE_C R40, R41, R40, RZ ;  /* 0x000000282928723e */ /* 0x000fe200048070ff */
[----:B------:R-:W-:Y:S01]  /*8230*/  IMAD.MOV.U32 R183, RZ, RZ, R23 ;  /* 0x000000ffffb77224 */ /* 0x000fe200078e0017 */
[----:B------:R-:W1:Y:S01]  /*8240*/  LDL.LU R160, [R1+0x408] ;  /* 0x0004080001a07983 */ /* 0x000e620000300800 */
[----:B------:R-:W-:Y:S01]  /*8250*/  IMAD.MOV.U32 R182, RZ, RZ, R22 ;  /* 0x000000ffffb67224 */ /* 0x000fe200078e0016 */
[----:B------:R-:W-:Y:S01]  /*8260*/  F2FP.SATFINITE.E4M3.F32.PACK_AB_MERGE_C R42, R43, R42, RZ ;  /* 0x0000002a2b2a723e */ /* 0x000fe200048070ff */
[----:B------:R-:W-:Y:S01]  /*8270*/  IMAD.MOV.U32 R181, RZ, RZ, R21 ;  /* 0x000000ffffb57224 */ /* 0x000fe200078e0015 */
[----:B------:R-:W1:Y:S01]  /*8280*/  LDL.LU R159, [R1+0x40c] ;  /* 0x00040c00019f7983 */ /* 0x000e620000300800 */
[----:B------:R-:W-:Y:S01]  /*8290*/  IMAD.MOV.U32 R180, RZ, RZ, R20 ;  /* 0x000000ffffb47224 */ /* 0x000fe200078e0014 */
[----:B------:R-:W-:Y:S01]  /*82a0*/  F2FP.SATFINITE.E4M3.F32.PACK_AB_MERGE_C R44, R45, R44, RZ ;  /* 0x0000002c2d2c723e */ /* 0x000fe200048070ff */
[----:B------:R-:W-:Y:S01]  /*82b0*/  IMAD.MOV.U32 R179, RZ, RZ, R19 ;  /* 0x000000ffffb37224 */ /* 0x000fe200078e0013 */
[----:B------:R-:W-:Y:S01]  /*82c0*/  F2FP.SATFINITE.E4M3.F32.PACK_AB_MERGE_C R46, R47, R46, RZ ;  /* 0x0000002e2f2e723e */ /* 0x000fe200048070ff */
[----:B------:R-:W-:Y:S01]  /*82d0*/  IMAD.MOV.U32 R178, RZ, RZ, R18 ;  /* 0x000000ffffb27224 */ /* 0x000fe200078e0012 */
[----:B------:R-:W-:Y:S01]  /*82e0*/  F2FP.SATFINITE.E4M3.F32.PACK_AB_MERGE_C R56, R57, R56, RZ ;  /* 0x000000383938723e */ /* 0x000fe200048070ff */
[----:B------:R-:W-:Y:S01]  /*82f0*/  IMAD.MOV.U32 R177, RZ, RZ, R17 ;  /* 0x000000ffffb17224 */ /* 0x000fe200078e0011 */
[----:B------:R-:W2:Y:S01]  /*8300*/  @!P2 SYNCS.CCTL.IV [UR24+0x18000] ;  /* 0x01800000ff00a9b1 */ /* 0x000ea20008000018 */
[----:B-1----:R-:W-:Y:S01]  /*8310*/  F2FP.SATFINITE.E4M3.F32.PACK_AB_MERGE_C R88, R159, R160, RZ ;  /* 0x000000a09f58723e */ /* 0x002fe200048070ff */
[----:B------:R-:W-:-:S02]  /*8320*/  IMAD.MOV.U32 R176, RZ, RZ, R16 ;  /* 0x000000ffffb07224 */ /* 0x000fc400078e0010 */
[----:B------:R-:W-:Y:S02]  /*8330*/  IMAD.MOV.U32 R175, RZ, RZ, R15 ;  /* 0x000000ffffaf7224 */ /* 0x000fe400078e000f */
[----:B------:R-:W-:Y:S01]  /*8340*/  IMAD.MOV.U32 R174, RZ, RZ, R14 ;  /* 0x000000ffffae7224 */ /* 0x000fe200078e000e */
[----:B------:R1:W-:Y:S04]  /*8350*/  STL [R1+0x650], R88 ;  /* 0x0006505801007387 */ /* 0x0003e80000100800 */
[----:B------:R-:W1:Y:S04]  /*8360*/  LDL.LU R160, [R1+0x410] ;  /* 0x0004100001a07983 */ /* 0x000e680000300800 */
[----:B------:R-:W1:Y:S01]  /*8370*/  LDL.LU R159, [R1+0x414] ;  /* 0x00041400019f7983 */ /* 0x000e620000300800 */
[----:B------:R-:W-:-:S02]  /*8380*/  IMAD.MOV.U32 R173, RZ, RZ, R13 ;  /* 0x000000ffffad7224 */ /* 0x000fc400078e000d */
[----:B------:R-:W-:Y:S02]  /*8390*/  IMAD.MOV.U32 R172, RZ, RZ, R12 ;  /* 0x000000ffffac7224 */ /* 0x000fe400078e000c */
[----:B------:R-:W-:Y:S02]  /*83a0*/  IMAD.MOV.U32 R171, RZ, RZ, R11 ;  /* 0x000000ffffab7224 */ /* 0x000fe400078e000b */
[----:B------:R-:W-:Y:S02]  /*83b0*/  IMAD.MOV.U32 R170, RZ, RZ, R10 ;  /* 0x000000ffffaa7224 */ /* 0x000fe400078e000a */
[----:B------:R-:W-:Y:S02]  /*83c0*/  IMAD.MOV.U32 R169, RZ, RZ, R9 ;  /* 0x000000ffffa97224 */ /* 0x000fe400078e0009 */
[----:B------:R-:W-:Y:S02]  /*83d0*/  IMAD.MOV.U32 R168, RZ, RZ, R8 ;  /* 0x000000ffffa87224 */ /* 0x000fe400078e0008 */
[----:B------:R-:W-:-:S02]  /*83e0*/  IMAD.MOV.U32 R167, RZ, RZ, R7 ;  /* 0x000000ffffa77224 */ /* 0x000fc400078e0007 */
[----:B------:R-:W-:Y:S02]  /*83f0*/  IMAD.MOV.U32 R166, RZ, RZ, R6 ;  /* 0x000000ffffa67224 */ /* 0x000fe400078e0006 */
[----:B------:R-:W-:Y:S02]  /*8400*/  IMAD.MOV.U32 R165, RZ, RZ, R5 ;  /* 0x000000ffffa57224 */ /* 0x000fe400078e0005 */
[----:B------:R-:W-:Y:S02]  /*8410*/  IMAD.MOV.U32 R164, RZ, RZ, R4 ;  /* 0x000000ffffa47224 */ /* 0x000fe400078e0004 */
[----:B------:R-:W-:Y:S02]  /*8420*/  IMAD.MOV.U32 R163, RZ, RZ, R3 ;  /* 0x000000ffffa37224 */ /* 0x000fe400078e0003 */
[----:B------:R-:W-:Y:S02]  /*8430*/  IMAD.MOV.U32 R162, RZ, RZ, R2 ;  /* 0x000000ffffa27224 */ /* 0x000fe400078e0002 */
[----:B------:R-:W-:Y:S01]  /*8440*/  IMAD.MOV.U32 R161, RZ, RZ, R0 ;  /* 0x000000ffffa17224 */ /* 0x000fe200078e0000 */
[----:B------:R-:W-:-:S02]  /*8450*/  F2FP.SATFINITE.E4M3.F32.PACK_AB_MERGE_C R90, R187, R188, RZ ;  /* 0x000000bcbb5a723e */ /* 0x000fc400048070ff */
[----:B------:R-:W-:Y:S01]  /*8460*/  F2FP.SATFINITE.E4M3.F32.PACK_AB_MERGE_C R89, R185, R186, RZ ;  /* 0x000000bab959723e */ /* 0x000fe200048070ff */
[----:B------:R-:W3:Y:S01]  /*8470*/  S2R R57, SR_TID.X ;  /* 0x0000000000397919 */ /* 0x000ee20000002100 */
[----:B--2---:R-:W-:Y:S01]  /*8480*/  BAR.SYNC.DEFER_BLOCKING 0x0 ;  /* 0x0000000000007b1d */ /* 0x004fe20000010000 */
[----:B------:R-:W-:Y:S02]  /*8490*/  F2FP.SATFINITE.E4M3.F32.PACK_AB_MERGE_C R24, R25, R24, RZ ;  /* 0x000000181918723e */ /* 0x000fe400048070ff */
[----:B------:R-:W-:Y:S02]  /*84a0*/  F2FP.SATFINITE.E4M3.F32.PACK_AB_MERGE_C R28, R29, R28, RZ ;  /* 0x0000001c1d1c723e */ /* 0x000fe400048070ff */
[----:B------:R-:W-:Y:S01]  /*84b0*/  F2FP.SATFINITE.E4M3.F32.PACK_AB_MERGE_C R26, R27, R26, RZ ;  /* 0x0000001a1b1a723e */ /* 0x000fe200048070ff */
[----:B------:R-:W2:Y:S02]  /*84c0*/  @!P2 SYNCS.CCTL.IV [UR24+0x18008] ;  /* 0x01800800ff00a9b1 */ /* 0x000ea40008000018 */
[----:B--2---:R-:W-:Y:S01]  /*84d0*/  BAR.SYNC.DEFER_BLOCKING 0x0 ;  /* 0x0000000000007b1d */ /* 0x004fe20000010000 */
[----:B-1----:R-:W-:Y:S01]  /*84e0*/  F2FP.SATFINITE.E4M3.F32.PACK_AB_MERGE_C R88, R159, R160, RZ ;  /* 0x000000a09f58723e */ /* 0x002fe200048070ff */
[----:B---3--:R-:W-:-:S02]  /*84f0*/  IMAD.SHL.U32 R25, R57, 0x40, RZ ;  /* 0x0000004039197824 */ /* 0x008fc400078e00ff */
[C---:B------:R-:W-:Y:S01]  /*8500*/  IMAD.SHL.U32 R29, R57.reuse, 0x2, RZ ;  /* 0x00000002391d7824 */ /* 0x040fe200078e00ff */
[----:B------:R-:W-:Y:S01]  /*8510*/  LOP3.LUT R27, R57, 0x1c, RZ, 0xc0, !PT ;  /* 0x0000001c391b7812 */ /* 0x000fe200078ec0ff */
[----:B------:R1:W-:Y:S01]  /*8520*/  STL [R1+0x64c], R88 ;  /* 0x00064c5801007387 */ /* 0x0003e20000100800 */
[----:B------:R-:W-:Y:S01]  /*8530*/  F2FP.SATFINITE.E4M3.F32.PACK_AB_MERGE_C R52, R53, R52, RZ ;  /* 0x000000343534723e */ /* 0x000fe200048070ff */
[----:B------:R-:W2:Y:S02]  /*8540*/  @!P2 SYNCS.CCTL.IV [UR24+0x18010] ;  /* 0x01801000ff00a9b1 */ /* 0x000ea40008000018 */
[----:B------:R-:W1:Y:S04]  /*8550*/  LDL.LU R160, [R1+0x418] ;  /* 0x0004180001a07983 */ /* 0x000e680000300800 */
[----:B------:R-:W1:Y:S02]  /*8560*/  LDL.LU R159, [R1+0x41c] ;  /* 0x00041c00019f7983 */ /* 0x000e640000300800 */
[----:B-1----:R-:W-:-:S05]  /*8570*/  F2FP.SATFINITE.E4M3.F32.PACK_AB_MERGE_C R88, R159, R160, RZ ;  /* 0x000000a09f58723e */ /* 0x002fca00048070ff */
[----:B------:R1:W-:Y:S04]  /*8580*/  STL [R1+0x648], R88 ;  /* 0x0006485801007387 */ /* 0x0003e80000100800 */
        /* <DEDUP_REMOVED lines=8> */
[----:B------:R-:W3:Y:S04]  /*8610*/  LDL.LU R160, [R1+0x4a8] ;  /* 0x0004a80001a07983 */ /* 0x000ee80000300800 */
[----:B------:R-:W3:Y:S04]  /*8620*/  LDL.LU R159, [R1+0x4ac] ;  /* 0x0004ac00019f7983 */ /* 0x000ee80000300800 */
[----:B------:R-:W4:Y:S04]  /*8630*/  LDL.LU R158, [R1+0x4b0] ;  /* 0x0004b000019e7983 */ /* 0x000f280000300800 */
[----:B------:R-:W4:Y:S04]  /*8640*/  LDL.LU R157, [R1+0x4b4] ;  /* 0x0004b400019d7983 */ /* 0x000f280000300800 */
[----:B------:R-:W5:Y:S04]  /*8650*/  LDL.LU R156, [R1+0x4b8] ;  /* 0x0004b800019c7983 */ /* 0x000f680000300800 */
[----:B------:R-:W5:Y:S04]  /*8660*/  LDL.LU R155, [R1+0x4bc] ;  /* 0x0004bc00019b7983 */ /* 0x000f680000300800 */
[----:B------:R-:W2:Y:S04]  /*8670*/  LDL.LU R154, [R1+0x4c0] ;  /* 0x0004c000019a7983 */ /* 0x000ea80000300800 */
        /* <DEDUP_REMOVED lines=24> */
[----:B------:R-:W2:Y:S01]  /*8800*/  LDL.LU R0, [R1+0x524] ;  /* 0x0005240001007983 */ /* 0x000ea20000300800 */
[----:B-1----:R-:W-:-:S05]  /*8810*/  F2FP.SATFINITE.E4M3.F32.PACK_AB_MERGE_C R88, R189, R190, RZ ;  /* 0x000000bebd58723e */ /* 0x002fca00048070ff */
[----:B------:R1:W-:Y:S04]  /*8820*/  STL [R1+0x63c], R88 ;  /* 0x00063c5801007387 */ /* 0x0003e80000100800 */
[----:B------:R1:W-:Y:S04]  /*8830*/  STL [R1+0x638], R90 ;  /* 0x0006385a01007387 */ /* 0x0003e80000100800 */
[----:B------:R1:W-:Y:S02]  /*8840*/  STL [R1+0x634], R89 ;  /* 0x0006345901007387 */ /* 0x0003e40000100800 */
[----:B-1----:R-:W-:-:S02]  /*8850*/  F2FP.SATFINITE.E4M3.F32.PACK_AB_MERGE_C R88, R183, R184, RZ ;  /* 0x000000b8b758723e */ /* 0x002fc400048070ff */
[----:B------:R-:W-:-:S03]  /*8860*/  F2FP.SATFINITE.E4M3.F32.PACK_AB_MERGE_C R90, R181, R182, RZ ;  /* 0x000000b6b55a723e */ /* 0x000fc600048070ff */
[----:B------:R1:W-:Y:S01]  /*8870*/  STL [R1+0x630], R88 ;  /* 0x0006305801007387 */ /* 0x0003e20000100800 */
[----:B------:R-:W-:-:S03]  /*8880*/  F2FP.SATFINITE.E4M3.F32.PACK_AB_MERGE_C R89, R179, R180, RZ ;  /* 0x000000b4b359723e */ /* 0x000fc600048070ff */
[----:B------:R1:W-:Y:S04]  /*8890*/  STL [R1+0x62c], R90 ;  /* 0x00062c5a01007387 */ /* 0x0003e80000100800 */
[----:B------:R1:W-:Y:S02]  /*88a0*/  STL [R1+0x628], R89 ;  /* 0x0006285901007387 */ /* 0x0003e40000100800 */
[----:B-1----:R-:W-:Y:S02]  /*88b0*/  F2FP.SATFINITE.E4M3.F32.PACK_AB_MERGE_C R88, R177, R178, RZ ;  /* 0x000000b2b158723e */ /* 0x002fe400048070ff */
        /* <DEDUP_REMOVED lines=16> */
[----:B------:R5:W-:Y:S01]  /*89c0*/  STL [R1+0x604], R89 ;  /* 0x0006045901007387 */ /* 0x000be20000100800 */
[----:B---3--:R-:W-:-:S05]  /*89d0*/  F2FP.SATFINITE.E4M3.F32.PACK_AB_MERGE_C R88, R159, R160, RZ ;  /* 0x000000a09f58723e */ /* 0x008fca00048070ff */
[----:B------:R2:W-:Y:S01]  /*89e0*/  STL [R1+0x4ac], R88 ;  /* 0x0004ac5801007387 */ /* 0x0005e20000100800 */
[----:B----4-:R-:W-:-:S05]  /*89f0*/  F2FP.SATFINITE.E4M3.F32.PACK_AB_MERGE_C R90, R157, R158, RZ ;  /* 0x0000009e9d5a723e */ /* 0x010fca00048070ff */
[----:B------:R-:W-:Y:S01]  /*8a00*/  STL [R1+0x4a8], R90 ;  /* 0x0004a85a01007387 */ /* 0x000fe20000100800 */
[----:B-----5:R-:W-:-:S05]  /*8a10*/  F2FP.SATFINITE.E4M3.F32.PACK_AB_MERGE_C R89, R155, R156, RZ ;  /* 0x0000009c9b59723e */ /* 0x020fca00048070ff */
[----:B------:R-:W-:Y:S01]  /*8a20*/  STL [R1+0x4a4], R89 ;  /* 0x0004a45901007387 */ /* 0x000fe20000100800 */
[----:B--2---:R-:W-:-:S05]  /*8a30*/  F2FP.SATFINITE.E4M3.F32.PACK_AB_MERGE_C R88, R153, R154, RZ ;  /* 0x0000009a9958723e */ /* 0x004fca00048070ff */
[----:B------:R-:W-:Y:S01]  /*8a40*/  STL [R1+0x4a0], R88 ;  /* 0x0004a05801007387 */ /* 0x000fe20000100800 */
[----:B------:R-:W-:-:S05]  /*8a50*/  F2FP.SATFINITE.E4M3.F32.PACK_AB_MERGE_C R23, R23, R152, RZ ;  /* 0x000000981717723e */ /* 0x000fca00048070ff */
[----:B------:R1:W-:Y:S01]  /*8a60*/  STL [R1+0x49c], R23 ;  /* 0x00049c1701007387 */ /* 0x0003e20000100800 */
        /* <DEDUP_REMOVED lines=18> */
[----:B------:R-:W-:-:S03]  /*8b90*/  F2FP.SATFINITE.E4M3.F32.PACK_AB_MERGE_C R3, R3, R4, RZ ;  /* 0x000000040303723e */ /* 0x000fc600048070ff */
[----:B------:R-:W5:Y:S04]  /*8ba0*/  LDL.LU R190, [R1+0x528] ;  /* 0x0005280001be7983 */ /* 0x000f680000300800 */
[----:B------:R5:W-:Y:S01]  /*8bb0*/  STL [R1+0x474], R3 ;  /* 0x0004740301007387 */ /* 0x000be20000100800 */
[----:B------:R-:W-:-:S03]  /*8bc0*/  F2FP.SATFINITE.E4M3.F32.PACK_AB_MERGE_C R0, R0, R2, RZ ;  /* 0x000000020000723e */ /* 0x000fc600048070ff */
[----:B------:R-:W5:Y:S04]  /*8bd0*/  LDL.LU R189, [R1+0x52c] ;  /* 0x00052c0001bd7983 */ /* 0x000f680000300800 */
[----:B------:R5:W-:Y:S04]  /*8be0*/  STL [R1+0x470], R0 ;  /* 0x0004700001007387 */ /* 0x000be80000100800 */
        /* <DEDUP_REMOVED lines=39> */
[----:B--2---:R-:W2:Y:S04]  /*8e60*/  LDL.LU R21, [R1+0x5cc] ;  /* 0x0005cc0001157983 */ /* 0x004ea80000300800 */
[----:B------:R-:W2:Y:S04]  /*8e70*/  LDL.LU R20, [R1+0x5d0] ;  /* 0x0005d00001147983 */ /* 0x000ea80000300800 */
[----:B---3--:R-:W3:Y:S04]  /*8e80*/  LDL.LU R19, [R1+0x5d4] ;  /* 0x0005d40001137983 */ /* 0x008ee80000300800 */
[----:B------:R-:W3:Y:S04]  /*8e90*/  LDL.LU R18, [R1+0x5d8] ;  /* 0x0005d80001127983 */ /* 0x000ee80000300800 */
[----:B----4-:R-:W4:Y:S04]  /*8ea0*/  LDL.LU R17, [R1+0x5dc] ;  /* 0x0005dc0001117983 */ /* 0x010f280000300800 */
[----:B------:R-:W4:Y:S04]  /*8eb0*/  LDL.LU R16, [R1+0x5e0] ;  /* 0x0005e00001107983 */ /* 0x000f280000300800 */
[----:B-----5:R-:W5:Y:S04]  /*8ec0*/  LDL.LU R15, [R1+0x5e4] ;  /* 0x0005e400010f7983 */ /* 0x020f680000300800 */
        /* <DEDUP_REMOVED lines=13> */
[----:B------:R-:W5:Y:S01]  /*8fa0*/  LDL.LU R0, [R1+0x21c] ;  /* 0x00021c0001007983 */ /* 0x000f620000300800 */
[----:B------:R-:W-:-:S05]  /*8fb0*/  F2FP.SATFINITE.E4M3.F32.PACK_AB_MERGE_C R88, R189, R190, RZ ;  /* 0x000000bebd58723e */ /* 0x000fca00048070ff */
[----:B------:R1:W-:Y:S01]  /*8fc0*/  STL [R1+0x46c], R88 ;  /* 0x00046c5801007387 */ /* 0x0003e20000100800 */
[----:B------:R-:W-:Y:S02]  /*8fd0*/  F2FP.SATFINITE.E4M3.F32.PACK_AB_MERGE_C R90, R187, R188, RZ ;  /* 0x000000bcbb5a723e */ /* 0x000fe400048070ff */
[----:B------:R-:W-:-:S03]  /*8fe0*/  F2FP.SATFINITE.E4M3.F32.PACK_AB_MERGE_C R89, R185, R186, RZ ;  /* 0x000000bab959723e */ /* 0x000fc600048070ff */
[----:B------:R1:W-:Y:S02]  /*8ff0*/  STL [R1+0x468], R90 ;  /* 0x0004685a01007387 */ /* 0x0003e40000100800 */
[----:B-1----:R-:W-:Y:S02]  /*9000*/  F2FP.SATFINITE.E4M3.F32.PACK_AB_MERGE_C R88, R183, R184, RZ ;  /* 0x000000b8b758723e */ /* 0x002fe400048070ff */
[----:B------:R1:W-:Y:S04]  /*9010*/  STL [R1+0x464], R89 ;  /* 0x0004645901007387 */ /* 0x0003e80000100800 */
[----:B------:R1:W-:Y:S01]  /*9020*/  STL [R1+0x460], R88 ;  /* 0x0004605801007387 */ /* 0x0003e20000100800 */
[----:B------:R-:W-:Y:S02]  /*9030*/  F2FP.SATFINITE.E4M3.F32.PACK_AB_MERGE_C R90, R181, R182, RZ ;  /* 0x000000b6b55a723e */ /* 0x000fe400048070ff */
[----:B-1----:R-:W-:-:S03]  /*9040*/  F2FP.SATFINITE.E4M3.F32.PACK_AB_MERGE_C R89, R179, R180, RZ ;  /* 0x000000b4b359723e */ /* 0x002fc600048070ff */
        /* <DEDUP_REMOVED lines=24> */
[----:B------:R-:W-:Y:S01]  /*91d0*/  STL [R1+0x42c], R90 ;  /* 0x00042c5a01007387 */ /* 0x000fe20000100800 */
[----:B------:R-:W-:-:S03]  /*91e0*/  F2FP.SATFINITE.E4M3.F32.PACK_AB_MERGE_C R88, R153, R154, RZ ;  /* 0x0000009a9958723e */ /* 0x000fc600048070ff */
[----:B------:R-:W-:Y:S01]  /*91f0*/  STL [R1+0x428], R89 ;  /* 0x0004285901007387 */ /* 0x000fe20000100800 */
[----:B------:R-:W-:-:S03]  /*9200*/  F2FP.SATFINITE.E4M3.F32.PACK_AB_MERGE_C R23, R23, R152, RZ ;  /* 0x000000981717723e */ /* 0x000fc600048070ff */
[----:B------:R-:W-:Y:S01]  /*9210*/  STL [R1+0x424], R88 ;  /* 0x0004245801007387 */ /* 0x000fe20000100800 */
[----:B--2---:R-:W-:-:S03]  /*9220*/  F2FP.SATFINITE.E4M3.F32.PACK_AB_MERGE_C R21, R21, R22, RZ ;  /* 0x000000161515723e */ /* 0x004fc600048070ff */
[----:B------:R1:W-:Y:S01]  /*9230*/  STL [R1+0x420], R23 ;  /* 0x0004201701007387 */ /* 0x0003e20000100800 */
[----:B---3--:R-:W-:-:S03]  /*9240*/  F2FP.SATFINITE.E4M3.F32.PACK_AB_MERGE_C R19, R19, R20, RZ ;  /* 0x000000141313723e */ /* 0x008fc600048070ff */
[----:B------:R2:W-:Y:S01]  /*9250*/  STL [R1+0x41c], R21 ;  /* 0x00041c1501007387 */ /* 0x0005e20000100800 */
[----:B----4-:R-:W-:-:S03]  /*9260*/  F2FP.SATFINITE.E4M3.F32.PACK_AB_MERGE_C R17, R17, R18, RZ ;  /* 0x000000121111723e */ /* 0x010fc600048070ff */
[----:B------:R3:W-:Y:S01]  /*9270*/  STL [R1+0x418], R19 ;  /* 0x0004181301007387 */ /* 0x0007e20000100800 */
[----:B-----5:R-:W-:-:S03]  /*9280*/  F2FP.SATFINITE.E4M3.F32.PACK_AB_MERGE_C R15, R15, R16, RZ ;  /* 0x000000100f0f723e */ /* 0x020fc600048070ff */
[----:B------:R4:W-:Y:S01]  /*9290*/  STL [R1+0x414], R17 ;  /* 0x0004141101007387 */ /* 0x0009e20000100800 */
[----:B------:R-:W-:-:S03]  /*92a0*/  F2FP.SATFINITE.E4M3.F32.PACK_AB_MERGE_C R13, R13, R14, RZ ;  /* 0x0000000e0d0d723e */ /* 0x000fc600048070ff */
        /* <DEDUP_REMOVED lines=8> */
[----:B------:R5:W-:Y:S04]  /*9330*/  STL [R1+0x400], R7 ;  /* 0x0004000701007387 */ /* 0x000be80000100800 */
        /* <DEDUP_REMOVED lines=125> */
[----:B------:R-:W-:-:S02]  /*9b10*/  F2FP.SATFINITE.E4M3.F32.PACK_AB_MERGE_C R251, R247, R248, RZ ;  /* 0x000000f8f7fb723e */ /* 0x000fc400048070ff */
[----:B------:R-:W-:Y:S01]  /*9b20*/  F2FP.SATFINITE.E4M3.F32.PACK_AB_MERGE_C R247, R243, R244, RZ ;  /* 0x000000f4f3f7723e */ /* 0x000fe200048070ff */
[----:B------:R-:W5:Y:S01]  /*9b30*/  LDL.LU R88, [R1] ;  /* 0x0000000001587983 */ /* 0x000f620000300800 */
[----:B------:R-:W-:Y:S02]  /*9b40*/  F2FP.SATFINITE.E4M3.F32.PACK_AB_MERGE_C R249, R245, R246, RZ ;  /* 0x000000f6f5f9723e */ /* 0x000fe400048070ff */
[----:B------:R-:W-:Y:S02]  /*9b50*/  F2FP.SATFINITE.E4M3.F32.PACK_AB_MERGE_C R243, R239, R240, RZ ;  /* 0x000000f0eff3723e */ /* 0x000fe400048070ff */
[----:B------:R-:W-:Y:S02]  /*9b60*/  F2FP.SATFINITE.E4M3.F32.PACK_AB_MERGE_C R245, R241, R242, RZ ;  /* 0x000000f2f1f5723e */ /* 0x000fe400048070ff */
[----:B------:R-:W-:Y:S02]  /*9b70*/  F2FP.SATFINITE.E4M3.F32.PACK_AB_MERGE_C R239, R235, R236, RZ ;  /* 0x000000ecebef723e */ /* 0x000fe400048070ff */
[----:B------:R-:W-:-:S02]  /*9b80*/  F2FP.SATFINITE.E4M3.F32.PACK_AB_MERGE_C R241, R237, R238, RZ ;  /* 0x000000eeedf1723e */ /* 0x000fc400048070ff */
[----:B------:R-:W-:Y:S02]  /*9b90*/  F2FP.SATFINITE.E4M3.F32.PACK_AB_MERGE_C R235, R231, R232, RZ ;  /* 0x000000e8e7eb723e */ /* 0x000fe400048070ff */
        /* <DEDUP_REMOVED lines=41> */
[----:B--2---:R-:W-:Y:S02]  /*9e30*/  F2FP.SATFINITE.E4M3.F32.PACK_AB_MERGE_C R153, R21, R22, RZ ;  /* 0x000000161599723e */ /* 0x004fe400048070ff */
[----:B---3--:R-:W-:Y:S02]  /*9e40*/  F2FP.SATFINITE.E4M3.F32.PACK_AB_MERGE_C R23, R19, R20, RZ ;  /* 0x000000141317723e */ /* 0x008fe400048070ff */
[----:B----4-:R-:W-:Y:S02]  /*9e50*/  F2FP.SATFINITE.E4M3.F32.PACK_AB_MERGE_C R21, R17, R18, RZ ;  /* 0x000000121115723e */ /* 0x010fe400048070ff */
[----:B-----5:R-:W-:Y:S02]  /*9e60*/  F2FP.SATFINITE.E4M3.F32.PACK_AB_MERGE_C R19, R15, R16, RZ ;  /* 0x000000100f13723e */ /* 0x020fe400048070ff */
[----:B------:R-:W-:Y:S02]  /*9e70*/  F2FP.SATFINITE.E4M3.F32.PACK_AB_MERGE_C R17, R13, R14, RZ ;  /* 0x0000000e0d11723e */ /* 0x000fe400048070ff */
[----:B------:R-:W-:-:S02]  /*9e80*/  F2FP.SATFINITE.E4M3.F32.PACK_AB_MERGE_C R15, R11, R12, RZ ;  /* 0x0000000c0b0f723e */ /* 0x000fc400048070ff */
[----:B------:R-:W-:Y:S02]  /*9e90*/  F2FP.SATFINITE.E4M3.F32.PACK_AB_MERGE_C R13, R9, R10, RZ ;  /* 0x0000000a090d723e */ /* 0x000fe400048070ff */
[----:B------:R-:W-:Y:S02]  /*9ea0*/  F2FP.SATFINITE.E4M3.F32.PACK_AB_MERGE_C R11, R7, R8, RZ ;  /* 0x00000008070b723e */ /* 0x000fe400048070ff */
[----:B------:R-:W-:Y:S02]  /*9eb0*/  F2FP.SATFINITE.E4M3.F32.PACK_AB_MERGE_C R9, R5, R6, RZ ;  /* 0x000000060509723e */ /* 0x000fe400048070ff */
[----:B------:R-:W-:Y:S02]  /*9ec0*/  F2FP.SATFINITE.E4M3.F32.PACK_AB_MERGE_C R7, R3, R4, RZ ;  /* 0x000000040307723e */ /* 0x000fe400048070ff */
[----:B------:R-:W2:Y:S04]  /*9ed0*/  LDL.LU R3, [R1+0x4] ;  /* 0x0000040001037983 */ /* 0x000ea80000300800 */
[----:B------:R-:W3:Y:S01]  /*9ee0*/  LDL.LU R89, [R1+0x8] ;  /* 0x0000080001597983 */ /* 0x000ee20000300800 */
[----:B------:R-:W-:-:S03]  /*9ef0*/  F2FP.SATFINITE.E4M3.F32.PACK_AB_MERGE_C R5, R0, R2, RZ ;  /* 0x000000020005723e */ /* 0x000fc600048070ff */
[----:B------:R-:W3:Y:S04]  /*9f00*/  LDL.LU R0, [R1+0xc] ;  /* 0x00000c0001007983 */ /* 0x000ee80000300800 */
[----:B------:R-:W4:Y:S04]  /*9f10*/  LDL.LU R90, [R1+0x10] ;  /* 0x00001000015a7983 */ /* 0x000f280000300800 */
[----:B------:R-:W4:Y:S04]  /*9f20*/  LDL.LU R2, [R1+0x14] ;  /* 0x0000140001027983 */ /* 0x000f280000300800 */
        /* <DEDUP_REMOVED lines=122> */
[----:B--2---:R-:W-:-:S02]  /*a6d0*/  F2FP.SATFINITE.E4M3.F32.PACK_AB_MERGE_C R3, R3, R88, RZ ;  /* 0x000000580303723e */ /* 0x004fc400048070ff */
[----:B---3--:R-:W-:Y:S01]  /*a6e0*/  F2FP.SATFINITE.E4M3.F32.PACK_AB_MERGE_C R0, R0, R89, RZ ;  /* 0x000000590000723e */ /* 0x008fe200048070ff */
[----:B------:R-:W2:Y:S01]  /*a6f0*/  LDL.LU R88, [R1+0x754] ;  /* 0x0007540001587983 */ /* 0x000ea20000300800 */
[----:B----4-:R-:W-:Y:S02]  /*a700*/  F2FP.SATFINITE.E4M3.F32.PACK_AB_MERGE_C R2, R2, R90, RZ ;  /* 0x0000005a0202723e */ /* 0x010fe400048070ff */
[----:B-----5:R-:W-:Y:S01]  /*a710*/  F2FP.SATFINITE.E4M3.F32.PACK_AB_MERGE_C R4, R4, R91, RZ ;  /* 0x0000005b0404723e */ /* 0x020fe200048070ff */
[----:B------:R-:W2:Y:S01]  /*a720*/  LDL.LU R89, [R1+0x750] ;  /* 0x0007500001597983 */ /* 0x000ea20000300800 */
[----:B------:R-:W-:-:S03]  /*a730*/  F2FP.SATFINITE.E4M3.F32.PACK_AB_MERGE_C R6, R6, R92, RZ ;  /* 0x0000005c0606723e */ /* 0x000fc600048070ff */
[----:B------:R-:W3:Y:S01]  /*a740*/  LDL.LU R90, [R1+0x74c] ;  /* 0x00074c00015a7983 */ /* 0x000ee20000300800 */
[----:B------:R-:W-:-:S03]  /*a750*/  F2FP.SATFINITE.E4M3.F32.PACK_AB_MERGE_C R8, R8, R93, RZ ;  /* 0x0000005d0808723e */ /* 0x000fc600048070ff */
[----:B------:R-:W3:Y:S01]  /*a760*/  LDL.LU R91, [R1+0x748] ;  /* 0x00074800015b7983 */ /* 0x000ee20000300800 */
[----:B------:R-:W-:-:S03]  /*a770*/  F2FP.SATFINITE.E4M3.F32.PACK_AB_MERGE_C R10, R10, R94, RZ ;  /* 0x0000005e0a0a723e */ /* 0x000fc600048070ff */
[----:B------:R-:W4:Y:S01]  /*a780*/  LDL.LU R92, [R1+0x744] ;  /* 0x00074400015c7983 */ /* 0x000f220000300800 */
[----:B------:R-:W-:-:S03]  /*a790*/  F2FP.SATFINITE.E4M3.F32.PACK_AB_MERGE_C R12, R12, R95, RZ ;  /* 0x0000005f0c0c723e */ /* 0x000fc600048070ff */
[----:B------:R-:W4:Y:S01]  /*a7a0*/  LDL.LU R93, [R1+0x740] ;  /* 0x00074000015d7983 */ /* 0x000f220000300800 */
[----:B------:R-:W-:-:S03]  /*a7b0*/  F2FP.SATFINITE.E4M3.F32.PACK_AB_MERGE_C R14, R14, R96, RZ ;  /* 0x000000600e0e723e */ /* 0x000fc600048070ff */
[----:B------:R-:W5:Y:S01]  /*a7c0*/  LDL.LU R94, [R1+0x73c] ;  /* 0x00073c00015e7983 */ /* 0x000f620000300800 */
        /* <DEDUP_REMOVED lines=81> */
[----:B------:R-:W5:Y:S04]  /*ace0*/  LDL.LU R135, [R1+0x698] ;  /* 0x0006980001877983 */ /* 0x000f680000300800 */
[----:B------:R-:W5:Y:S01]  /*acf0*/  LDL.LU R136, [R1+0x694] ;  /* 0x0006940001887983 */ /* 0x000f620000300800 */
[----:B------:R-:W-:-:S03]  /*ad00*/  F2FP.SATFINITE.E4M3.F32.PACK_AB_MERGE_C R226, R226, R138, RZ ;  /* 0x0000008ae2e2723e */ /* 0x000fc600048070ff */
[----:B------:R-:W5:Y:S04]  /*ad10*/  LDL.LU R137, [R1+0x690] ;  /* 0x0006900001897983 */ /* 0x000f680000300800 */
        /* <DEDUP_REMOVED lines=27> */
[----:B------:R-:W2:Y:S04]  /*aed0*/  LDL.LU R33, [R1+0x208] ;  /* 0x0002080001217983 */ /* 0x000ea80000300800 */
[----:B------:R-:W3:Y:S04]  /*aee0*/  LDL.LU R35, [R1+0x400] ;  /* 0x0004000001237983 */ /* 0x000ee80000300800 */
[----:B------:R-:W4:Y:S04]  /*aef0*/  LDL.LU R37, [R1+0x474] ;  /* 0x0004740001257983 */ /* 0x000f280000300800 */
[----:B------:R-:W5:Y:S04]  /*af00*/  LDL.LU R39, [R1+0x478] ;  /* 0x0004780001277983 */ /* 0x000f680000300800 */
[----:B------:R-:W5:Y:S04]  /*af10*/  LDL.LU R41, [R1+0x47c] ;  /* 0x00047c0001297983 */ /* 0x000f680000300800 */
[----:B------:R-:W5:Y:S04]  /*af20*/  LDL.LU R43, [R1+0x480] ;  /* 0x00048000012b7983 */ /* 0x000f680000300800 */
[----:B------:R-:W5:Y:S04]  /*af30*/  LDL.LU R45, [R1+0x648] ;  /* 0x00064800012d7983 */ /* 0x000f680000300800 */
[----:B------:R-:W5:Y:S01]  /*af40*/  LDL.LU R47, [R1+0x64c] ;  /* 0x00064c00012f7983 */ /* 0x000f620000300800 */
[----:B------:R-:W-:-:S02]  /*af50*/  LOP3.LUT R25, R25, 0x1800, RZ, 0xc0, !PT ;  /* 0x0000180019197812 */ /* 0x000fc400078ec0ff */
[----:B------:R-:W-:Y:S01]  /*af60*/  LOP3.LUT R29, R29, 0x6, RZ, 0xc0, !PT ;  /* 0x000000061d1d7812 */ /* 0x000fe200078ec0ff */
[----:B------:R-:W5:Y:S02]  /*af70*/  LDL.LU R53, [R1+0x650] ;  /* 0x0006500001357983 */ /* 0x000f640000300800 */
[C---:B------:R-:W-:Y:S02]  /*af80*/  IMAD R25, R27.reuse, 0x20, R25 ;  /* 0x000000201b197824 */ /* 0x040fe400078e0219 */
[----:B------:R-:W-:Y:S01]  /*af90*/  IMAD R27, R27, 0x4, R29 ;  /* 0x000000041b1b7824 */ /* 0x000fe200078e021d */
[----:B------:R-:W-:Y:S02]  /*afa0*/  F2FP.SATFINITE.E4M3.F32.PACK_AB_MERGE_C R54, R55, R54, RZ ;  /* 0x000000363736723e */ /* 0x000fe400048070ff */
[----:B------:R-:W-:Y:S01]  /*afb0*/  F2FP.SATFINITE.E4M3.F32.PACK_AB_MERGE_C R50, R51, R50, RZ ;  /* 0x000000323332723e */ /* 0x000fe200048070ff */
[----:B------:R-:W-:Y:S01]  /*afc0*/  IMAD.IADD R25, R25, 0x1, R27 ;  /* 0x0000000119197824 */ /* 0x000fe200078e021b */
[----:B------:R-:W5:Y:S01]  /*afd0*/  LDL.LU R55, [R1+0x654] ;  /* 0x0006540001377983 */ /* 0x000f620000300800 */
[----:B------:R-:W-:-:S03]  /*afe0*/  F2FP.SATFINITE.E4M3.F32.PACK_AB_MERGE_C R48, R49, R48, RZ ;  /* 0x000000303130723e */ /* 0x000fc600048070ff */
[----:B------:R-:W5:Y:S04]  /*aff0*/  LDL.LU R51, [R1+0x204] ;  /* 0x0002040001337983 */ /* 0x000f680000300800 */
[----:B------:R-:W5:Y:S04]  /*b000*/  LDL.LU R49, [R1+0x200] ;  /* 0x0002000001317983 */ /* 0x000f680000300800 */
[----:B--2---:R-:W-:Y:S04]  /*b010*/  STS.U16 [R25+UR24+0x2400], R33 ;  /* 0x0024002119007988 */ /* 0x004fe80008000418 */
[----:B---3--:R-:W-:Y:S04]  /*b020*/  STS.U16 [R25+UR24+0x2000], R35 ;  /* 0x0020002319007988 */ /* 0x008fe80008000418 */
[----:B----4-:R-:W-:Y:S04]  /*b030*/  STS.U16 [R25+UR24+0x8408], R37 ;  /* 0x0084082519007988 */ /* 0x010fe80008000418 */
[----:B-----5:R-:W-:Y:S04]  /*b040*/  STS.U16 [R25+UR24+0x8008], R39 ;  /* 0x0080082719007988 */ /* 0x020fe80008000418 */
[----:B------:R-:W-:Y:S04]  /*b050*/  STS.U16 [R25+UR24+0x8400], R41 ;  /* 0x0084002919007988 */ /* 0x000fe80008000418 */
[----:B------:R-:W-:Y:S04]  /*b060*/  STS.U16 [R25+UR24+0x8000], R43 ;  /* 0x0080002b19007988 */ /* 0x000fe80008000418 */
[----:B------:R-:W-:Y:S04]  /*b070*/  STS.U16 [R25+UR24+0x408], R45 ;  /* 0x0004082d19007988 */ /* 0x000fe80008000418 */
[----:B------:R1:W-:Y:S04]  /*b080*/  STS.U16 [R25+UR24+0x8], R47 ;  /* 0x0000082f19007988 */ /* 0x0003e80008000418 */
[----:B-1----:R-:W2:Y:S04]  /*b090*/  LDL.LU R47, [R1+0x644] ;  /* 0x00064400012f7983 */ /* 0x002ea80000300800 */
[----:B------:R-:W3:Y:S04]  /*b0a0*/  LDL.LU R45, [R1+0x640] ;  /* 0x00064000012d7983 */ /* 0x000ee80000300800 */
[----:B------:R-:W4:Y:S04]  /*b0b0*/  LDL.LU R43, [R1+0x63c] ;  /* 0x00063c00012b7983 */ /* 0x000f280000300800 */
[----:B------:R-:W5:Y:S04]  /*b0c0*/  LDL.LU R41, [R1+0x638] ;  /* 0x0006380001297983 */ /* 0x000f680000300800 */
[----:B------:R-:W5:Y:S04]  /*b0d0*/  LDL.LU R39, [R1+0x470] ;  /* 0x0004700001277983 */ /* 0x000f680000300800 */
[----:B------:R-:W5:Y:S04]  /*b0e0*/  LDL.LU R37, [R1+0x46c] ;  /* 0x00046c0001257983 */ /* 0x000f680000300800 */
[----:B------:R-:W5:Y:S04]  /*b0f0*/  LDL.LU R35, [R1+0x468] ;  /* 0x0004680001237983 */ /* 0x000f680000300800 */
[----:B------:R-:W5:Y:S01]  /*b100*/  LDL.LU R33, [R1+0x464] ;  /* 0x0004640001217983 */ /* 0x000f620000300800 */
[----:B------:R-:W-:-:S02]  /*b110*/  F2FP.SATFINITE.E4M3.F32.PACK_AB_MERGE_C R30, R31, R30, RZ ;  /* 0x0000001e1f1e723e */ /* 0x000fc400048070ff */
[----:B------:R-:W-:Y:S01]  /*b120*/  F2FP.SATFINITE.E4M3.F32.PACK_AB_MERGE_C R88, R89, R88, RZ ;  /* 0x000000585958723e */ /* 0x000fe200048070ff */
[----:B------:R1:W-:Y:S01]  /*b130*/  STS.U16 [R25+UR24+0x4000], R3 ;  /* 0x0040000319007988 */ /* 0x0003e20008000418 */
[----:B------:R-:W-:Y:S02]  /*b140*/  F2FP.SATFINITE.E4M3.F32.PACK_AB_MERGE_C R90, R91, R90, RZ ;  /* 0x0000005a5b5a723e */ /* 0x000fe400048070ff */
[----:B------:R-:W-:Y:S02]  /*b150*/  F2FP.SATFINITE.E4M3.F32.PACK_AB_MERGE_C R92, R93, R92, RZ ;  /* 0x0000005c5d5c723e */ /* 0x000fe400048070ff */
[----:B------:R-:W-:Y:S01]  /*b160*/  F2FP.SATFINITE.E4M3.F32.PACK_AB_MERGE_C R94, R95, R94, RZ ;  /* 0x0000005e5f5e723e */ /* 0x000fe200048070ff */
[----:B------:R-:W-:Y:S01]  /*b170*/  STS.U16 [R25+UR24], R55 ;  /* 0x0000003719007988 */ /* 0x000fe20008000418 */
[----:B-1----:R-:W-:-:S03]  /*b180*/  LOP3.LUT R3, R25, 0x10, RZ, 0x3c, !PT ;  /* 0x0000001019037812 */ /* 0x002fc600078e3cff */
[----:B------:R-:W-:Y:S04]  /*b190*/  STS.U16 [R25+UR24+0x400], R53 ;  /* 0x0004003519007988 */ /* 0x000fe80008000418 */
        /* <DEDUP_REMOVED lines=21> */
[----:B--2---:R1:W-:Y:S04]  /*b2f0*/  STS.U16 [R3+UR24], R47 ;  /* 0x0000002f03007988 */ /* 0x0043e80008000418 */
[----:B---3--:R2:W-:Y:S04]  /*b300*/  STS.U16 [R3+UR24+0x400], R45 ;  /* 0x0004002d03007988 */ /* 0x0085e80008000418 */
[----:B----4-:R3:W-:Y:S04]  /*b310*/  STS.U16 [R3+UR24+0x8], R43 ;  /* 0x0000082b03007988 */ /* 0x0107e80008000418 */
[----:B-1----:R-:W4:Y:S04]  /*b320*/  LDL.LU R47, [R1+0x634] ;  /* 0x00063400012f7983 */ /* 0x002f280000300800 */
[----:B--2---:R-:W2:Y:S04]  /*b330*/  LDL.LU R45, [R1+0x630] ;  /* 0x00063000012d7983 */ /* 0x004ea80000300800 */
[----:B-----5:R1:W-:Y:S04]  /*b340*/  STS.U16 [R3+UR24+0x408], R41 ;  /* 0x0004082903007988 */ /* 0x0203e80008000418 */
[----:B---3--:R-:W3:Y:S04]  /*b350*/  LDL.LU R43, [R1+0x62c] ;  /* 0x00062c00012b7983 */ /* 0x008ee80000300800 */
[----:B------:R5:W-:Y:S04]  /*b360*/  STS.U16 [R3+UR24+0x8000], R39 ;  /* 0x0080002703007988 */ /* 0x000be80008000418 */
[----:B-1----:R-:W3:Y:S04]  /*b370*/  LDL.LU R41, [R1+0x628] ;  /* 0x0006280001297983 */ /* 0x002ee80000300800 */
[----:B------:R1:W-:Y:S04]  /*b380*/  STS.U16 [R3+UR24+0x8400], R37 ;  /* 0x0084002503007988 */ /* 0x0003e80008000418 */
[----:B-----5:R-:W5:Y:S04]  /*b390*/  LDL.LU R39, [R1+0x460] ;  /* 0x0004600001277983 */ /* 0x020f680000300800 */
[----:B------:R1:W-:Y:S04]  /*b3a0*/  STS.U16 [R3+UR24+0x8008], R35 ;  /* 0x0080082303007988 */ /* 0x0003e80008000418 */
[----:B-1----:R-:W5:Y:S04]  /*b3b0*/  LDL.LU R37, [R1+0x45c] ;  /* 0x00045c0001257983 */ /* 0x002f680000300800 */
[----:B------:R1:W-:Y:S04]  /*b3c0*/  STS.U16 [R3+UR24+0x8408], R33 ;  /* 0x0084082103007988 */ /* 0x0003e80008000418 */
[----:B------:R-:W5:Y:S04]  /*b3d0*/  LDL.LU R35, [R1+0x458] ;  /* 0x0004580001237983 */ /* 0x000f680000300800 */
[----:B-1----:R-:W5:Y:S01]  /*b3e0*/  LDL.LU R33, [R1+0x454] ;  /* 0x0004540001217983 */ /* 0x002f620000300800 */
[----:B------:R-:W-:-:S02]  /*b3f0*/  F2FP.SATFINITE.E4M3.F32.PACK_AB_MERGE_C R96, R97, R96, RZ ;  /* 0x000000606160723e */ /* 0x000fc400048070ff */
[----:B------:R-:W-:Y:S02]  /*b400*/  F2FP.SATFINITE.E4M3.F32.PACK_AB_MERGE_C R98, R99, R98, RZ ;  /* 0x000000626362723e */ /* 0x000fe400048070ff */
[----:B------:R-:W-:Y:S02]  /*b410*/  F2FP.SATFINITE.E4M3.F32.PACK_AB_MERGE_C R100, R101, R100, RZ ;  /* 0x000000646564723e */ /* 0x000fe400048070ff */
[----:B------:R-:W-:Y:S02]  /*b420*/  F2FP.SATFINITE.E4M3.F32.PACK_AB_MERGE_C R102, R103, R102, RZ ;  /* 0x000000666766723e */ /* 0x000fe400048070ff */
[----:B------:R-:W-:Y:S01]  /*b430*/  LOP3.LUT R27, R25, 0x20, RZ, 0x3c, !PT ;  /* 0x00000020191b7812 */ /* 0x000fe200078e3cff */
        /* <DEDUP_REMOVED lines=24> */
[----:B----4-:R1:W-:Y:S04]  /*b5c0*/  STS.U16 [R27+UR24], R47 ;  /* 0x0000002f1b007988 */ /* 0x0103e80008000418 */
[----:B--2---:R2:W-:Y:S04]  /*b5d0*/  STS.U16 [R27+UR24+0x400], R45 ;  /* 0x0004002d1b007988 */ /* 0x0045e80008000418 */
[----:B-1----:R-:W4:Y:S04]  /*b5e0*/  LDL.LU R47, [R1+0x624] ;  /* 0x00062400012f7983 */ /* 0x002f280000300800 */
[----:B---3--:R1:W-:Y:S04]  /*b5f0*/  STS.U16 [R27+UR24+0x8], R43 ;  /* 0x0000082b1b007988 */ /* 0x0083e80008000418 */
[----:B--2---:R-:W2:Y:S04]  /*b600*/  LDL.LU R45, [R1+0x620] ;  /* 0x00062000012d7983 */ /* 0x004ea80000300800 */
[----:B------:R3:W-:Y:S04]  /*b610*/  STS.U16 [R27+UR24+0x408], R41 ;  /* 0x000408291b007988 */ /* 0x0007e80008000418 */
[----:B-1----:R-:W2:Y:S04]  /*b620*/  LDL.LU R43, [R1+0x61c] ;  /* 0x00061c00012b7983 */ /* 0x002ea80000300800 */
        /* <DEDUP_REMOVED lines=8> */
[----:B------:R-:W5:Y:S01]  /*b6b0*/  LDL.LU R33, [R1+0x444] ;  /* 0x0004440001217983 */ /* 0x000f620000300800 */
        /* <DEDUP_REMOVED lines=32> */
[----:B------:R1:W-:Y:S04]  /*b8c0*/  STS.U16 [R3+UR24+0x8], R43 ;  /* 0x0000082b03007988 */ /* 0x0003e80008000418 */
[----:B--2---:R-:W2:Y:S04]  /*b8d0*/  LDL.LU R45, [R1+0x610] ;  /* 0x00061000012d7983 */ /* 0x004ea80000300800 */
[----:B---3--:R3:W-:Y:S04]  /*b8e0*/  STS.U16 [R3+UR24+0x408], R41 ;  /* 0x0004082903007988 */ /* 0x0087e80008000418 */
[----:B-1----:R-:W2:Y:S04]  /*b8f0*/  LDL.LU R43, [R1+0x60c] ;  /* 0x00060c00012b7983 */ /* 0x002ea80000300800 */
[----:B------:R1:W-:Y:S04]  /*b900*/  STS.U16 [R3+UR24+0x8000], R39 ;  /* 0x0080002703007988 */ /* 0x0003e80008000418 */
[----:B---3--:R-:W3:Y:S04]  /*b910*/  LDL.LU R41, [R1+0x608] ;  /* 0x0006080001297983 */ /* 0x008ee80000300800 */
[----:B-----5:R5:W-:Y:S04]  /*b920*/  STS.U16 [R3+UR24+0x8400], R37 ;  /* 0x0084002503007988 */ /* 0x020be80008000418 */
        /* <DEDUP_REMOVED lines=55> */
[----:B------:R-:W-:Y:S02]  /*bca0*/  F2FP.SATFINITE.E4M3.F32.PACK_AB_MERGE_C R122, R123, R122, RZ ;  /* 0x0000007a7b7a723e */ /* 0x000fe400048070ff */
[----:B------:R-:W-:Y:S02]  /*bcb0*/  F2FP.SATFINITE.E4M3.F32.PACK_AB_MERGE_C R124, R125, R124, RZ ;  /* 0x0000007c7d7c723e */ /* 0x000fe400048070ff */
[----:B------:R-:W-:-:S02]  /*bcc0*/  F2FP.SATFINITE.E4M3.F32.PACK_AB_MERGE_C R126, R127, R126, RZ ;  /* 0x0000007e7f7e723e */ /* 0x000fc400048070ff */
        /* <DEDUP_REMOVED lines=42> */
[----:B------:R-:W-:Y:S01]  /*bf70*/  F2FP.SATFINITE.E4M3.F32.PACK_AB_MERGE_C R66, R67, R66, RZ ;  /* 0x000000424342723e */ /* 0x000fe200048070ff */
[----:B------:R1:W-:Y:S01]  /*bf80*/  STS.U16 [R3+UR24+0xa408], R21 ;  /* 0x00a4081503007988 */ /* 0x0003e20008000418 */
[----:B------:R-:W-:Y:S02]  /*bf90*/  F2FP.SATFINITE.E4M3.F32.PACK_AB_MERGE_C R68, R69, R68, RZ ;  /* 0x000000444544723e */ /* 0x000fe400048070ff */
[----:B------:R-:W-:Y:S02]  /*bfa0*/  F2FP.SATFINITE.E4M3.F32.PACK_AB_MERGE_C R70, R71, R70, RZ ;  /* 0x000000464746723e */ /* 0x000fe400048070ff */
[----:B------:R-:W-:Y:S02]  /*bfb0*/  F2FP.SATFINITE.E4M3.F32.PACK_AB_MERGE_C R128, R129, R128, RZ ;  /* 0x000000808180723e */ /* 0x000fe400048070ff */
[----:B------:R-:W-:Y:S02]  /*bfc0*/  F2FP.SATFINITE.E4M3.F32.PACK_AB_MERGE_C R130, R131, R130, RZ ;  /* 0x000000828382723e */ /* 0x000fe400048070ff */
[----:B------:R-:W-:-:S02]  /*bfd0*/  F2FP.SATFINITE.E4M3.F32.PACK_AB_MERGE_C R132, R133, R132, RZ ;  /* 0x000000848584723e */ /* 0x000fc400048070ff */
[----:B------:R-:W-:Y:S02]  /*bfe0*/  F2FP.SATFINITE.E4M3.F32.PACK_AB_MERGE_C R134, R135, R134, RZ ;  /* 0x000000868786723e */ /* 0x000fe400048070ff */
[----:B-1----:R-:W-:Y:S01]  /*bff0*/  LOP3.LUT R21, R25, 0x60, RZ, 0x3c, !PT ;  /* 0x0000006019157812 */ /* 0x002fe200078e3cff */
        /* <DEDUP_REMOVED lines=103> */
[----:B------:R-:W-:Y:S01]  /*c670*/  STS.U16 [R25+UR24+0xe408], R150 ;  /* 0x00e4089619007988 */ /* 0x000fe20008000418 */
[----:B------:R-:W-:-:S03]  /*c680*/  SHF.R.U32.HI R31, RZ, 0x5, R57 ;  /* 0x00000005ff1f7819 */ /* 0x000fc60000011639 */
[----:B----4-:R-:W-:Y:S04]  /*c690*/  STS.U16 [R25+UR24], R47 ;  /* 0x0000002f19007988 */ /* 0x010fe80008000418 */
[----:B--2---:R-:W-:Y:S04]  /*c6a0*/  STS.U16 [R25+UR24+0x400], R45 ;  /* 0x0004002d19007988 */ /* 0x004fe80008000418 */
[----:B------:R-:W-:Y:S04]  /*c6b0*/  STS.U16 [R25+UR24+0x8], R43 ;  /* 0x0000082b19007988 */ /* 0x000fe80008000418 */
[----:B---3--:R-:W-:Y:S04]  /*c6c0*/  STS.U16 [R25+UR24+0x408], R41 ;  /* 0x0004082919007988 */ /* 0x008fe80008000418 */
[----:B------:R-:W-:Y:S04]  /*c6d0*/  STS.U16 [R25+UR24+0x8000], R39 ;  /* 0x0080002719007988 */ /* 0x000fe80008000418 */
[----:B-----5:R-:W-:Y:S04]  /*c6e0*/  STS.U16 [R25+UR24+0x8400], R37 ;  /* 0x0084002519007988 */ /* 0x020fe80008000418 */
[----:B------:R-:W-:Y:S04]  /*c6f0*/  STS.U16 [R25+UR24+0x8008], R35 ;  /* 0x0080082319007988 */ /* 0x000fe80008000418 */
[----:B------:R-:W-:Y:S01]  /*c700*/  STS.U16 [R25+UR24+0x8408], R33 ;  /* 0x0084082119007988 */ /* 0x000fe20008000418 */
[----:B------:R1:W-:Y:S06]  /*c710*/  MEMBAR.ALL.CTA ;  /* 0x0000000000007992 */ /* 0x0003ec0000008000 */
[----:B-1----:R-:W1:Y:S01]  /*c720*/  FENCE.VIEW.ASYNC.S ;  /* 0x00000000000073c6 */ /* 0x002e620000000000 */
[----:B------:R-:W-:Y:S01]  /*c730*/  R2UR UR5, R31 ;  /* 0x000000001f0572ca */ /* 0x000fe200000e0000 */
[----:B-1----:R-:W-:Y:S01]  /*c740*/  BAR.SYNC.DEFER_BLOCKING 0x0 ;  /* 0x0000000000007b1d */ /* 0x002fe20000010000 */
[----:B------:R-:W-:-:S02]  /*c750*/  ELECT P0, URZ, PT ;  /* 0x00000000003f782f */ /* 0x000fc40003800000 */
[----:B------:R-:W-:-:S04]  /*c760*/  LOP3.LUT R57, R57, 0x7f, RZ, 0xc0, !PT ;  /* 0x0000007f39397812 */ /* 0x000fc800078ec0ff */
[----:B------:R-:W-:-:S05]  /*c770*/  ISETP.LT.U32.AND P0, PT, R57, 0x40, P0 ;  /* 0x000000403900780c */ /* 0x000fca0000701070 */
[----:B------:R-:W-:-:S04]  /*c780*/  ULOP3.LUT UR5, UR5, 0x1, URZ, 0xc0, !UPT ;  /* 0x0000000105057892 */ /* 0x000fc8000f8ec03f */
[----:B------:R-:W-:Y:S02]  /*c790*/  ULEA UR9, UR5, UR15, 0x7 ;  /* 0x0000000f05097291 */ /* 0x000fe4000f8e383f */
[----:B------:R-:W-:Y:S02]  /*c7a0*/  ULEA UR8, UR5, UR24, 0xf ;  /* 0x0000001805087291 */ /* 0x000fe4000f8e783f */
[----:B------:R-:W-:Y:S01]  /*c7b0*/  VOTEU.ANY UP0, P0 ;  /* 0x00000000003f7886 */ /* 0x000fe20000000100 */
[----:B------:R-:W-:Y:S01]  /*c7c0*/  VOTEU.ANY UP1, P0 ;  /* 0x00000000003f7886 */ /* 0x000fe20000020100 */
[----:B------:R-:W-:-:S03]  /*c7d0*/  UMOV UR10, UR11 ;  /* 0x0000000b000a7c82 */ /* 0x000fc60008000000 */
[----:B------:R-:W-:Y:S01]  /*c7e0*/  @UP0 UMOV UR6, UR30 ;  /* 0x0000001e00060c82 */ /* 0x000fe20008000000 */
[----:B------:R-:W-:Y:S02]  /*c7f0*/  @UP0 UMOV UR7, UR31 ;  /* 0x0000001f00070c82 */ /* 0x000fe40008000000 */
[----:B------:R1:W-:Y:S01]  /*c800*/  @UP1 UTMASTG.2D [UR8], [UR6] ;  /* 0x00000008060013b5 */ /* 0x0003e20008008000 */
[----:B------:R0:W-:Y:S01]  /*c810*/  UTMACMDFLUSH ;  /* 0x00000000000079b7 */ /* 0x0001e20000000000 */
[----:B------:R-:W-:-:S04]  /*c820*/  DEPBAR.LE SB0, 0x0 ;  /* 0x000080000000791a */ /* 0x000fc80000000000 */
[----:B------:R-:W-:Y:S06]  /*c830*/  BAR.SYNC.DEFER_BLOCKING 0x0 ;  /* 0x0000000000007b1d */ /* 0x000fec0000010000 */
[----:B-1----:R-:W-:Y:S05]  /*c840*/  EXIT ;  /* 0x000000000000794d */ /* 0x002fea0003800000 */
.L_x_49:
[----:B------:R-:W1:Y:S02]  /*c850*/  SYNCS.PHASECHK.TRANS64.TRYWAIT P0, [UR19+0x18000], R0 ;  /* 0x01800000ff0075a7 */ /* 0x000e640008000153 */
[----:B-1----:R-:W-:Y:S05]  /*c860*/  @!P0 BRA `(.L_x_49) ;  /* 0xfffffffc00f88947 */ /* 0x002fea000383ffff */
[----:B------:R-:W-:Y:S05]  /*c870*/  BRA `(.L_x_51) ;  /* 0xffffff8400587947 */ /* 0x000fea000383ffff */
.L_x_52:
[----:B------:R-:W-:-:S00]  /*c880*/  BRA `(.L_x_52) ;  /* 0xfffffffc00fc7947 */ /* 0x000fc0000383ffff */
[----:B------:R-:W-:-:S00]  /*c890*/  NOP ;  /* 0x0000000000007918 */ /* 0x000fc00000000000 */
        /* <DEDUP_REMOVED lines=14> */
.L_x_53:


//--------------------- .nv.shared.gluon_wgmma    --------------------------
	.section	.nv.shared.gluon_wgmma,"aw",@nobits
	.sectionflags	@""
	.align	16
	.zero		1024


//--------------------- .nv.shared.reserved.0     --------------------------
	.section	.nv.shared.reserved.0,"aw",@nobits
	.weak		__nv_reservedSMEM_offset_0_alias
	.size		__nv_reservedSMEM_offset_0_alias, 0, 0
	.other		__nv_reservedSMEM_offset_0_alias,@"STO_CUDA_RESERVED_SHARED STV_DEFAULT"
__nv_reservedSMEM_offset_0_alias:
	.zero		0


//--------------------- .nv.constant0.gluon_wgmma --------------------------
	.section	.nv.constant0.gluon_wgmma,"a",@progbits
	.sectionflags	@""
	.align	4
.nv.constant0.gluon_wgmma:
	.zero		608


//--------------------- SYMBOLS --------------------------

	.type		.nv.reservedSmem.offset0,@object
	.size		.nv.reservedSmem.offset0,0x4
